	.target	sm_90a

	.elftype	@"ET_EXEC"


//--------------------- .note.nv.tkinfo           --------------------------
	.section	.note.nv.tkinfo,"",@"SHT_NOTE"
	.sectionflags	@"SHF_NOTE_NV_TKINFO"
	.tkinfo
        /*0018*/ 	.word	0x00000002
        /*0030*/ 	.string	""
        /*0030*/ 	.string	"ptxas"
        /*0030*/ 	.string	"Cuda compilation tools, release 13.0, V13.0.88"
        /*0030*/ 	.string	"Build cuda_13.0.r13.0/compiler.36424714_0"
        /*0030*/ 	.string	"-arch sm_90a -m 64 "



//--------------------- .note.nv.cuinfo           --------------------------
	.section	.note.nv.cuinfo,"",@"SHT_NOTE"
	.sectionflags	@"SHF_NOTE_NV_CUINFO"
        /*0018*/ 	.short	0x0002
        /*001a*/ 	.short	0x005a
        /*001c*/ 	.short	0x0082
	.zero		2


//--------------------- .nv.info                  --------------------------
	.section	.nv.info,"",@"SHT_CUDA_INFO"
	.align	4


	//----- nvinfo : EIATTR_REGCOUNT
	.align		4
        /*0000*/ 	.byte	0x04, 0x2f
        /*0002*/ 	.short	(.L_15 - .L_14)
	.align		4
.L_14:
        /*0004*/ 	.word	index@(_ZN7cutlass13device_kernelINS_4gemm6kernel13GemmUniversalIN4cute5tupleIJiiiiEEENS1_10collective13CollectiveMmaINS1_34MainloopSm90TmaGmmaWarpSpecializedILi2ENS5_IJNS4_1CILi4EEESB_NSA_ILi1EEEEEENS1_35KernelTmaWarpSpecializedCooperativeEEENS5_IJNSA_ILi128EEENSA_ILi256EEESG_EEENS_10bfloat16_tENS5_IJlSC_lEEESJ_SK_NS4_8TiledMMAINS4_8MMA_AtomIJNS4_4SM904GMMA28MMA_64x256x16_F32BF16BF16_SSILNSO_5MajorE0ELSQ_0ELNSO_7ScaleInE1ELSR_1EEEEEENS4_6LayoutINS5_IJNSA_ILi2EEESC_SC_EEENS5_IJSC_NSA_ILi0EEESX_EEEEENS5_IJNS4_10UnderscoreES10_S10_EEEEENS4_23SM90_TMA_LOAD_MULTICASTENS4_14ComposedLayoutINS4_7SwizzleILi3ELi4ELi3EEENS4_18smem_ptr_flag_bitsILi16EEENSU_INS5_IJNSA_ILi8EEENSA_ILi64EEEEEENS5_IJS1A_SC_EEEEEEEvNS4_8identityES13_S1E_vS1F_EENS_8epilogue10collective6detail29Sm90TmaWarpSpecializedAdapterINS1I_15DefaultEpilogueISJ_SK_SK_NS1H_6thread17LinearCombinationISJ_Li1EffLNS1M_9ScaleType4KindE0ELNS_15FloatRoundStyleE2ESJ_EENS1_15EpilogueDefaultEEEEEvvEEEEvNT_6ParamsE)
        /*0008*/ 	.word	0x000000a8


	//----- nvinfo : EIATTR_FRAME_SIZE
	.align		4
.L_15:
        /*000c*/ 	.byte	0x04, 0x11
        /*000e*/ 	.short	(.L_17 - .L_16)
	.align		4
.L_16:
        /*0010*/ 	.word	index@(_ZN7cutlass13device_kernelINS_4gemm6kernel13GemmUniversalIN4cute5tupleIJiiiiEEENS1_10collective13CollectiveMmaINS1_34MainloopSm90TmaGmmaWarpSpecializedILi2ENS5_IJNS4_1CILi4EEESB_NSA_ILi1EEEEEENS1_35KernelTmaWarpSpecializedCooperativeEEENS5_IJNSA_ILi128EEENSA_ILi256EEESG_EEENS_10bfloat16_tENS5_IJlSC_lEEESJ_SK_NS4_8TiledMMAINS4_8MMA_AtomIJNS4_4SM904GMMA28MMA_64x256x16_F32BF16BF16_SSILNSO_5MajorE0ELSQ_0ELNSO_7ScaleInE1ELSR_1EEEEEENS4_6LayoutINS5_IJNSA_ILi2EEESC_SC_EEENS5_IJSC_NSA_ILi0EEESX_EEEEENS5_IJNS4_10UnderscoreES10_S10_EEEEENS4_23SM90_TMA_LOAD_MULTICASTENS4_14ComposedLayoutINS4_7SwizzleILi3ELi4ELi3EEENS4_18smem_ptr_flag_bitsILi16EEENSU_INS5_IJNSA_ILi8EEENSA_ILi64EEEEEENS5_IJS1A_SC_EEEEEEEvNS4_8identityES13_S1E_vS1F_EENS_8epilogue10collective6detail29Sm90TmaWarpSpecializedAdapterINS1I_15DefaultEpilogueISJ_SK_SK_NS1H_6thread17LinearCombinationISJ_Li1EffLNS1M_9ScaleType4KindE0ELNS_15FloatRoundStyleE2ESJ_EENS1_15EpilogueDefaultEEEEEvvEEEEvNT_6ParamsE)
        /*0014*/ 	.word	0x00000000


	//----- nvinfo : EIATTR_MIN_STACK_SIZE
	.align		4
.L_17:
        /*0018*/ 	.byte	0x04, 0x12
        /*001a*/ 	.short	(.L_19 - .L_18)
	.align		4
.L_18:
        /*001c*/ 	.word	index@(_ZN7cutlass13device_kernelINS_4gemm6kernel13GemmUniversalIN4cute5tupleIJiiiiEEENS1_10collective13CollectiveMmaINS1_34MainloopSm90TmaGmmaWarpSpecializedILi2ENS5_IJNS4_1CILi4EEESB_NSA_ILi1EEEEEENS1_35KernelTmaWarpSpecializedCooperativeEEENS5_IJNSA_ILi128EEENSA_ILi256EEESG_EEENS_10bfloat16_tENS5_IJlSC_lEEESJ_SK_NS4_8TiledMMAINS4_8MMA_AtomIJNS4_4SM904GMMA28MMA_64x256x16_F32BF16BF16_SSILNSO_5MajorE0ELSQ_0ELNSO_7ScaleInE1ELSR_1EEEEEENS4_6LayoutINS5_IJNSA_ILi2EEESC_SC_EEENS5_IJSC_NSA_ILi0EEESX_EEEEENS5_IJNS4_10UnderscoreES10_S10_EEEEENS4_23SM90_TMA_LOAD_MULTICASTENS4_14ComposedLayoutINS4_7SwizzleILi3ELi4ELi3EEENS4_18smem_ptr_flag_bitsILi16EEENSU_INS5_IJNSA_ILi8EEENSA_ILi64EEEEEENS5_IJS1A_SC_EEEEEEEvNS4_8identityES13_S1E_vS1F_EENS_8epilogue10collective6detail29Sm90TmaWarpSpecializedAdapterINS1I_15DefaultEpilogueISJ_SK_SK_NS1H_6thread17LinearCombinationISJ_Li1EffLNS1M_9ScaleType4KindE0ELNS_15FloatRoundStyleE2ESJ_EENS1_15EpilogueDefaultEEEEEvvEEEEvNT_6ParamsE)
        /*0020*/ 	.word	0x00000000
.L_19:


//--------------------- .nv.compat                --------------------------
	.section	.nv.compat,"",@"SHT_CUDA_COMPAT_INFO"
	.align	4
        /*0000*/ 	.byte	0x02, 0x09, 0x01, 0x00, 0x02, 0x02, 0x04, 0x00, 0x02, 0x05, 0x05, 0x00, 0x03, 0x07, 0x01, 0x01
        /*0010*/ 	.byte	0x02, 0x03, 0x01, 0x00, 0x02, 0x06, 0x01, 0x00, 0x04, 0x0b, 0x08, 0x00, 0x00, 0x00, 0x00, 0x00
        /*0020*/ 	.byte	0x00, 0x00, 0x00, 0x00


//--------------------- .nv.info._ZN7cutlass13device_kernelINS_4gemm6kernel13GemmUniversalIN4cute5tupleIJiiiiEEENS1_10collective13CollectiveMmaINS1_34MainloopSm90TmaGmmaWarpSpecializedILi2ENS5_IJNS4_1CILi4EEESB_NSA_ILi1EEEEEENS1_35KernelTmaWarpSpecializedCooperativeEEENS5_IJNSA_ILi128EEENSA_ILi256EEESG_EEENS_10bfloat16_tENS5_IJlSC_lEEESJ_SK_NS4_8TiledMMAINS4_8MMA_AtomIJNS4_4SM904GMMA28MMA_64x256x16_F32BF16BF16_SSILNSO_5MajorE0ELSQ_0ELNSO_7ScaleInE1ELSR_1EEEEEENS4_6LayoutINS5_IJNSA_ILi2EEESC_SC_EEENS5_IJSC_NSA_ILi0EEESX_EEEEENS5_IJNS4_10UnderscoreES10_S10_EEEEENS4_23SM90_TMA_LOAD_MULTICASTENS4_14ComposedLayoutINS4_7SwizzleILi3ELi4ELi3EEENS4_18smem_ptr_flag_bitsILi16EEENSU_INS5_IJNSA_ILi8EEENSA_ILi64EEEEEENS5_IJS1A_SC_EEEEEEEvNS4_8identityES13_S1E_vS1F_EENS_8epilogue10collective6detail29Sm90TmaWarpSpecializedAdapterINS1I_15DefaultEpilogueISJ_SK_SK_NS1H_6thread17LinearCombinationISJ_Li1EffLNS1M_9ScaleType4KindE0ELNS_15FloatRoundStyleE2ESJ_EENS1_15EpilogueDefaultEEEEEvvEEEEvNT_6ParamsE --------------------------
	.section	.nv.info._ZN7cutlass13device_kernelINS_4gemm6kernel13GemmUniversalIN4cute5tupleIJiiiiEEENS1_10collective13CollectiveMmaINS1_34MainloopSm90TmaGmmaWarpSpecializedILi2ENS5_IJNS4_1CILi4EEESB_NSA_ILi1EEEEEENS1_35KernelTmaWarpSpecializedCooperativeEEENS5_IJNSA_ILi128EEENSA_ILi256EEESG_EEENS_10bfloat16_tENS5_IJlSC_lEEESJ_SK_NS4_8TiledMMAINS4_8MMA_AtomIJNS4_4SM904GMMA28MMA_64x256x16_F32BF16BF16_SSILNSO_5MajorE0ELSQ_0ELNSO_7ScaleInE1ELSR_1EEEEEENS4_6LayoutINS5_IJNSA_ILi2EEESC_SC_EEENS5_IJSC_NSA_ILi0EEESX_EEEEENS5_IJNS4_10UnderscoreES10_S10_EEEEENS4_23SM90_TMA_LOAD_MULTICASTENS4_14ComposedLayoutINS4_7SwizzleILi3ELi4ELi3EEENS4_18smem_ptr_flag_bitsILi16EEENSU_INS5_IJNSA_ILi8EEENSA_ILi64EEEEEENS5_IJS1A_SC_EEEEEEEvNS4_8identityES13_S1E_vS1F_EENS_8epilogue10collective6detail29Sm90TmaWarpSpecializedAdapterINS1I_15DefaultEpilogueISJ_SK_SK_NS1H_6thread17LinearCombinationISJ_Li1EffLNS1M_9ScaleType4KindE0ELNS_15FloatRoundStyleE2ESJ_EENS1_15EpilogueDefaultEEEEEvvEEEEvNT_6ParamsE,"",@"SHT_CUDA_INFO"
	.sectionflags	@""
	.align	4


	//----- nvinfo : EIATTR_CUDA_API_VERSION
	.align		4
        /*0000*/ 	.byte	0x04, 0x37
        /*0002*/ 	.short	(.L_21 - .L_20)
.L_20:
        /*0004*/ 	.word	0x00000082


	//----- nvinfo : EIATTR_KPARAM_INFO
	.align		4
.L_21:
        /*0008*/ 	.byte	0x04, 0x17
        /*000a*/ 	.short	(.L_23 - .L_22)
.L_22:
        /*000c*/ 	.word	0x00000000
        /*0010*/ 	.short	0x0000
        /*0012*/ 	.short	0x0070
        /*0014*/ 	.byte	0x00, 0xf0, 0x01, 0x10


	//----- nvinfo : EIATTR_SPARSE_MMA_MASK
	.align		4
.L_23:
        /*0018*/ 	.byte	0x03, 0x50
        /*001a*/ 	.short	0x0000


	//----- nvinfo : EIATTR_MAXREG_COUNT
	.align		4
        /*001c*/ 	.byte	0x03, 0x1b
        /*001e*/ 	.short	0x00a8


	//----- nvinfo : EIATTR_NUM_BARRIERS
	.align		4
        /*0020*/ 	.byte	0x02, 0x4c
        /*0022*/ 	.byte	0x01
	.zero		1


	//----- nvinfo : EIATTR_EXTERNS
	.align		4
        /*0024*/ 	.byte	0x04, 0x0f
        /*0026*/ 	.short	(.L_25 - .L_24)


	//   ....[0]....
	.align		4
.L_24:
        /*0028*/ 	.word	index@(__assertfail)


	//----- nvinfo : EIATTR_MERCURY_ISA_VERSION
	.align		4
.L_25:
        /*002c*/ 	.byte	0x03, 0x5f
        /*002e*/ 	.short	0x0101


	//----- nvinfo : EIATTR_INT_WARP_WIDE_INSTR_OFFSETS
	.align		4
        /*0030*/ 	.byte	0x04, 0x31
        /*0032*/ 	.short	(.L_27 - .L_26)


	//   ....[0]....
.L_26:
        /*0034*/ 	.word	0x00000440


	//   ....[1]....
        /*0038*/ 	.word	0x00000470


	//   ....[2]....
        /*003c*/ 	.word	0x00000620


	//   ....[3]....
        /*0040*/ 	.word	0x00002110


	//----- nvinfo : EIATTR_COOP_GROUP_MASK_REGIDS
	.align		4
.L_27:
        /*0044*/ 	.byte	0x04, 0x29
        /*0046*/ 	.short	(.L_29 - .L_28)


	//   ....[0]....
.L_28:
        /*0048*/ 	.word	0xffffffff


	//   ....[1]....
        /*004c*/ 	.word	0xffffffff


	//   ....[2]....
        /*0050*/ 	.word	0xffffffff


	//   ....[3]....
        /*0054*/ 	.word	0xffffffff


	//   ....[4]....
        /*0058*/ 	.word	0xffffffff


	//   ....[5]....
        /*005c*/ 	.word	0xffffffff


	//----- nvinfo : EIATTR_COOP_GROUP_INSTR_OFFSETS
	.align		4
.L_29:
        /*0060*/ 	.byte	0x04, 0x28
        /*0062*/ 	.short	(.L_31 - .L_30)


	//   ....[0]....
.L_30:
        /*0064*/ 	.word	0x00000060


	//   ....[1]....
        /*0068*/ 	.word	0x00000070


	//   ....[2]....
        /*006c*/ 	.word	0x00000130


	//   ....[3]....
        /*0070*/ 	.word	0x00000290


	//   ....[4]....
        /*0074*/ 	.word	0x000007d0


	//   ....[5]....
        /*0078*/ 	.word	0x00001220


	//----- nvinfo : EIATTR_REG_RECONFIG
	.align		4
.L_31:
        /*007c*/ 	.byte	0x01, 0x54
	.zero		2


	//----- nvinfo : EIATTR_SYSCALL_OFFSETS
	.align		4
        /*0080*/ 	.byte	0x04, 0x46
        /*0082*/ 	.short	(.L_33 - .L_32)


	//   ....[0]....
.L_32:
        /*0084*/ 	.word	0x000013e0


	//----- nvinfo : EIATTR_MBARRIER_INSTR_OFFSETS
	.align		4
.L_33:
        /*0088*/ 	.byte	0x04, 0x39
        /*008a*/ 	.short	(.L_35 - .L_34)


	//   ....[0]....
.L_34:
        /*008c*/ 	.word	0x00000230
        /*0090*/ 	.word	0x000000ff
        /*0094*/ 	.word	0x00000000
        /*0098*/ 	.short	0x0100
        /*009a*/ 	.byte	0x08
	.zero		1


	//   ....[1]....
        /*009c*/ 	.word	0x00000240
        /*00a0*/ 	.word	0x000000ff
        /*00a4*/ 	.word	0x00000010
        /*00a8*/ 	.short	0x0100
        /*00aa*/ 	.byte	0x08
	.zero		1


	//   ....[2]....
        /*00ac*/ 	.word	0x00000250
        /*00b0*/ 	.word	0x000000ff
        /*00b4*/ 	.word	0x00000008
        /*00b8*/ 	.short	0x0100
        /*00ba*/ 	.byte	0x08
	.zero		1


	//   ....[3]....
        /*00bc*/ 	.word	0x00000260
        /*00c0*/ 	.word	0x000000ff
        /*00c4*/ 	.word	0x00000018
        /*00c8*/ 	.short	0x0100
        /*00ca*/ 	.byte	0x08
	.zero		1


	//   ....[4]....
        /*00cc*/ 	.word	0x000006b0
        /*00d0*/ 	.word	0x000000ff
        /*00d4*/ 	.word	0x00000030
        /*00d8*/ 	.short	0x0100
        /*00da*/ 	.byte	0x06
	.zero		1


	//   ....[5]....
        /*00dc*/ 	.word	0x00000750
        /*00e0*/ 	.word	0x000000ff
        /*00e4*/ 	.word	0x00000038
        /*00e8*/ 	.short	0x0100
        /*00ea*/ 	.byte	0x06
	.zero		1


	//   ....[6]....
        /*00ec*/ 	.word	0x000014a0
        /*00f0*/ 	.word	0x00000003
        /*00f4*/ 	.word	0x00000000
        /*00f8*/ 	.short	0x010a
        /*00fa*/ 	.byte	0x3f
	.zero		1


	//   ....[7]....
        /*00fc*/ 	.word	0x000014e0
        /*0100*/ 	.word	0x00000003
        /*0104*/ 	.word	0x00000000
        /*0108*/ 	.short	0x010a
        /*010a*/ 	.byte	0x3f
	.zero		1


	//   ....[8]....
        /*010c*/ 	.word	0x00001ae0
        /*0110*/ 	.word	0x00000005
        /*0114*/ 	.word	0x00000000
        /*0118*/ 	.short	0x010a
        /*011a*/ 	.byte	0x3f
	.zero		1


	//   ....[9]....
        /*011c*/ 	.word	0x00001b20
        /*0120*/ 	.word	0x00000005
        /*0124*/ 	.word	0x00000000
        /*0128*/ 	.short	0x010a
        /*012a*/ 	.byte	0x3f
	.zero		1


	//   ....[10]....
        /*012c*/ 	.word	0x00001fb0
        /*0130*/ 	.word	0x00000005
        /*0134*/ 	.word	0x00000000
        /*0138*/ 	.short	0x0101
        /*013a*/ 	.byte	0x3f
	.zero		1


	//   ....[11]....
        /*013c*/ 	.word	0x00002190
        /*0140*/ 	.word	0x00000003
        /*0144*/ 	.word	0x00000000
        /*0148*/ 	.short	0x0101
        /*014a*/ 	.byte	0x3f
	.zero		1


	//   ....[12]....
        /*014c*/ 	.word	0x0000b0c0
        /*0150*/ 	.word	0x00000014
        /*0154*/ 	.word	0x00000010
        /*0158*/ 	.short	0x010a
        /*015a*/ 	.byte	0x3f
	.zero		1


	//   ....[13]....
        /*015c*/ 	.word	0x0000b560
        /*0160*/ 	.word	0x00000004
        /*0164*/ 	.word	0x00000038
        /*0168*/ 	.short	0x0101
        /*016a*/ 	.byte	0x3f
	.zero		1


	//   ....[14]....
        /*016c*/ 	.word	0x0000bc70
        /*0170*/ 	.word	0x00000005
        /*0174*/ 	.word	0x00000000
        /*0178*/ 	.short	0x010a
        /*017a*/ 	.byte	0x3f
	.zero		1


	//   ....[15]....
        /*017c*/ 	.word	0x0000bcf0
        /*0180*/ 	.word	0x00000009
        /*0184*/ 	.word	0x00000000
        /*0188*/ 	.short	0x010a
        /*018a*/ 	.byte	0x3f
	.zero		1


	//   ....[16]....
        /*018c*/ 	.word	0x0000bd50
        /*0190*/ 	.word	0x00000003
        /*0194*/ 	.word	0x00000000
        /*0198*/ 	.short	0x010a
        /*019a*/ 	.byte	0x3f
	.zero		1


	//   ....[17]....
        /*019c*/ 	.word	0x0000bda0
        /*01a0*/ 	.word	0x00000005
        /*01a4*/ 	.word	0x00000000
        /*01a8*/ 	.short	0x010a
        /*01aa*/ 	.byte	0x3f
	.zero		1


	//   ....[18]....
        /*01ac*/ 	.word	0x0000be70
        /*01b0*/ 	.word	0x00000014
        /*01b4*/ 	.word	0x00000010
        /*01b8*/ 	.short	0x010a
        /*01ba*/ 	.byte	0x3f
	.zero		1


	//   ....[19]....
        /*01bc*/ 	.word	0x0000bf40
        /*01c0*/ 	.word	0x00000005
        /*01c4*/ 	.word	0x00000000
        /*01c8*/ 	.short	0x010a
        /*01ca*/ 	.byte	0x3f
	.zero		1


	//----- nvinfo : EIATTR_NUM_MBARRIERS
	.align		4
.L_35:
        /*01cc*/ 	.byte	0x03, 0x38
        /*01ce*/ 	.short	0x0006


	//----- nvinfo : EIATTR_EXIT_INSTR_OFFSETS
	.align		4
        /*01d0*/ 	.byte	0x04, 0x1c
        /*01d2*/ 	.short	(.L_37 - .L_36)


	//   ....[0]....
.L_36:
        /*01d4*/ 	.word	0x00000930


	//   ....[1]....
        /*01d8*/ 	.word	0x00001150


	//   ....[2]....
        /*01dc*/ 	.word	0x0000a6a0


	//   ....[3]....
        /*01e0*/ 	.word	0x0000ac00


	//   ....[4]....
        /*01e4*/ 	.word	0x0000bd40


	//----- nvinfo : EIATTR_MAX_THREADS
	.align		4
.L_37:
        /*01e8*/ 	.byte	0x04, 0x05
        /*01ea*/ 	.short	(.L_39 - .L_38)
.L_38:
        /*01ec*/ 	.word	0x00000180
        /*01f0*/ 	.word	0x00000001
        /*01f4*/ 	.word	0x00000001


	//----- nvinfo : EIATTR_CRS_STACK_SIZE
	.align		4
.L_39:
        /*01f8*/ 	.byte	0x04, 0x1e
        /*01fa*/ 	.short	(.L_41 - .L_40)
.L_40:
        /*01fc*/ 	.word	0x00000000


	//----- nvinfo : EIATTR_CBANK_PARAM_SIZE
	.align		4
.L_41:
        /*0200*/ 	.byte	0x03, 0x19
        /*0202*/ 	.short	0x0470


	//----- nvinfo : EIATTR_PARAM_CBANK
	.align		4
        /*0204*/ 	.byte	0x04, 0x0a
        /*0206*/ 	.short	(.L_43 - .L_42)
	.align		4
.L_42:
        /*0208*/ 	.word	index@(.nv.constant0._ZN7cutlass13device_kernelINS_4gemm6kernel13GemmUniversalIN4cute5tupleIJiiiiEEENS1_10collective13CollectiveMmaINS1_34MainloopSm90TmaGmmaWarpSpecializedILi2ENS5_IJNS4_1CILi4EEESB_NSA_ILi1EEEEEENS1_35KernelTmaWarpSpecializedCooperativeEEENS5_IJNSA_ILi128EEENSA_ILi256EEESG_EEENS_10bfloat16_tENS5_IJlSC_lEEESJ_SK_NS4_8TiledMMAINS4_8MMA_AtomIJNS4_4SM904GMMA28MMA_64x256x16_F32BF16BF16_SSILNSO_5MajorE0ELSQ_0ELNSO_7ScaleInE1ELSR_1EEEEEENS4_6LayoutINS5_IJNSA_ILi2EEESC_SC_EEENS5_IJSC_NSA_ILi0EEESX_EEEEENS5_IJNS4_10UnderscoreES10_S10_EEEEENS4_23SM90_TMA_LOAD_MULTICASTENS4_14ComposedLayoutINS4_7SwizzleILi3ELi4ELi3EEENS4_18smem_ptr_flag_bitsILi16EEENSU_INS5_IJNSA_ILi8EEENSA_ILi64EEEEEENS5_IJS1A_SC_EEEEEEEvNS4_8identityES13_S1E_vS1F_EENS_8epilogue10collective6detail29Sm90TmaWarpSpecializedAdapterINS1I_15DefaultEpilogueISJ_SK_SK_NS1H_6thread17LinearCombinationISJ_Li1EffLNS1M_9ScaleType4KindE0ELNS_15FloatRoundStyleE2ESJ_EENS1_15EpilogueDefaultEEEEEvvEEEEvNT_6ParamsE)
        /*020c*/ 	.short	0x0210
        /*020e*/ 	.short	0x0470


	//----- nvinfo : EIATTR_SW_WAR
	.align		4
.L_43:
        /*0210*/ 	.byte	0x04, 0x36
        /*0212*/ 	.short	(.L_45 - .L_44)
.L_44:
        /*0214*/ 	.word	0x00000008
.L_45:


//--------------------- .nv.callgraph             --------------------------
	.section	.nv.callgraph,"",@"SHT_CUDA_CALLGRAPH"
	.align	4
	.sectionentsize	8
	.align		4
        /*0000*/ 	.word	0x00000000
	.align		4
        /*0004*/ 	.word	0xffffffff
	.align		4
        /*0008*/ 	.word	index@(_ZN7cutlass13device_kernelINS_4gemm6kernel13GemmUniversalIN4cute5tupleIJiiiiEEENS1_10collective13CollectiveMmaINS1_34MainloopSm90TmaGmmaWarpSpecializedILi2ENS5_IJNS4_1CILi4EEESB_NSA_ILi1EEEEEENS1_35KernelTmaWarpSpecializedCooperativeEEENS5_IJNSA_ILi128EEENSA_ILi256EEESG_EEENS_10bfloat16_tENS5_IJlSC_lEEESJ_SK_NS4_8TiledMMAINS4_8MMA_AtomIJNS4_4SM904GMMA28MMA_64x256x16_F32BF16BF16_SSILNSO_5MajorE0ELSQ_0ELNSO_7ScaleInE1ELSR_1EEEEEENS4_6LayoutINS5_IJNSA_ILi2EEESC_SC_EEENS5_IJSC_NSA_ILi0EEESX_EEEEENS5_IJNS4_10UnderscoreES10_S10_EEEEENS4_23SM90_TMA_LOAD_MULTICASTENS4_14ComposedLayoutINS4_7SwizzleILi3ELi4ELi3EEENS4_18smem_ptr_flag_bitsILi16EEENSU_INS5_IJNSA_ILi8EEENSA_ILi64EEEEEENS5_IJS1A_SC_EEEEEEEvNS4_8identityES13_S1E_vS1F_EENS_8epilogue10collective6detail29Sm90TmaWarpSpecializedAdapterINS1I_15DefaultEpilogueISJ_SK_SK_NS1H_6thread17LinearCombinationISJ_Li1EffLNS1M_9ScaleType4KindE0ELNS_15FloatRoundStyleE2ESJ_EENS1_15EpilogueDefaultEEEEEvvEEEEvNT_6ParamsE)
	.align		4
        /*000c*/ 	.word	index@(__assertfail)
	.align		4
        /*0010*/ 	.word	0x00000000
	.align		4
        /*0014*/ 	.word	0xfffffffe
	.align		4
        /*0018*/ 	.word	0x00000000
	.align		4
        /*001c*/ 	.word	0xfffffffd
	.align		4
        /*0020*/ 	.word	0x00000000
	.align		4
        /*0024*/ 	.word	0xfffffffc


//--------------------- .nv.constant4             --------------------------
	.section	.nv.constant4,"a",@progbits
	.align	8
	.align		8
.nv.constant4:
        /*0000*/ 	.dword	__assertfail
	.align		8
        /*0008*/ 	.dword	__unnamed_1
	.align		8
        /*0010*/ 	.dword	_ZN40_INTERNAL_b9a7cd0b_4_k_cu_b0806f34_160644cuda3std3__45__cpo5beginE
	.align		8
        /*0018*/ 	.dword	_ZN40_INTERNAL_b9a7cd0b_4_k_cu_b0806f34_160644cuda3std3__45__cpo3endE
	.align		8
        /*0020*/ 	.dword	_ZN40_INTERNAL_b9a7cd0b_4_k_cu_b0806f34_160644cuda3std3__45__cpo6cbeginE
	.align		8
        /*0028*/ 	.dword	_ZN40_INTERNAL_b9a7cd0b_4_k_cu_b0806f34_160644cuda3std3__45__cpo4cendE
	.align		8
        /*0030*/ 	.dword	_ZN40_INTERNAL_b9a7cd0b_4_k_cu_b0806f34_160644cuda3std3__442_GLOBAL__N__b9a7cd0b_4_k_cu_b0806f34_160646ignoreE
	.align		8
        /*0038*/ 	.dword	_ZN40_INTERNAL_b9a7cd0b_4_k_cu_b0806f34_160644cuda3std3__419piecewise_constructE
	.align		8
        /*0040*/ 	.dword	_ZN40_INTERNAL_b9a7cd0b_4_k_cu_b0806f34_160644cuda3std3__48in_placeE
	.align		8
        /*0048*/ 	.dword	_ZN40_INTERNAL_b9a7cd0b_4_k_cu_b0806f34_160644cuda3std6ranges3__45__cpo4swapE
	.align		8
        /*0050*/ 	.dword	_ZN40_INTERNAL_b9a7cd0b_4_k_cu_b0806f34_160644cuda3std6ranges3__45__cpo9iter_moveE
	.align		8
        /*0058*/ 	.dword	_ZN40_INTERNAL_b9a7cd0b_4_k_cu_b0806f34_160644cute7productE
	.align		8
        /*0060*/ 	.dword	_ZN40_INTERNAL_b9a7cd0b_4_k_cu_b0806f34_160644cute1_E
	.align		8
        /*0068*/ 	.dword	$str$22
	.align		8
        /*0070*/ 	.dword	$str$23


//--------------------- .text._ZN7cutlass13device_kernelINS_4gemm6kernel13GemmUniversalIN4cute5tupleIJiiiiEEENS1_10collective13CollectiveMmaINS1_34MainloopSm90TmaGmmaWarpSpecializedILi2ENS5_IJNS4_1CILi4EEESB_NSA_ILi1EEEEEENS1_35KernelTmaWarpSpecializedCooperativeEEENS5_IJNSA_ILi128EEENSA_ILi256EEESG_EEENS_10bfloat16_tENS5_IJlSC_lEEESJ_SK_NS4_8TiledMMAINS4_8MMA_AtomIJNS4_4SM904GMMA28MMA_64x256x16_F32BF16BF16_SSILNSO_5MajorE0ELSQ_0ELNSO_7ScaleInE1ELSR_1EEEEEENS4_6LayoutINS5_IJNSA_ILi2EEESC_SC_EEENS5_IJSC_NSA_ILi0EEESX_EEEEENS5_IJNS4_10UnderscoreES10_S10_EEEEENS4_23SM90_TMA_LOAD_MULTICASTENS4_14ComposedLayoutINS4_7SwizzleILi3ELi4ELi3EEENS4_18smem_ptr_flag_bitsILi16EEENSU_INS5_IJNSA_ILi8EEENSA_ILi64EEEEEENS5_IJS1A_SC_EEEEEEEvNS4_8identityES13_S1E_vS1F_EENS_8epilogue10collective6detail29Sm90TmaWarpSpecializedAdapterINS1I_15DefaultEpilogueISJ_SK_SK_NS1H_6thread17LinearCombinationISJ_Li1EffLNS1M_9ScaleType4KindE0ELNS_15FloatRoundStyleE2ESJ_EENS1_15EpilogueDefaultEEEEEvvEEEEvNT_6ParamsE --------------------------
	.section	.text._ZN7cutlass13device_kernelINS_4gemm6kernel13GemmUniversalIN4cute5tupleIJiiiiEEENS1_10collective13CollectiveMmaINS1_34MainloopSm90TmaGmmaWarpSpecializedILi2ENS5_IJNS4_1CILi4EEESB_NSA_ILi1EEEEEENS1_35KernelTmaWarpSpecializedCooperativeEEENS5_IJNSA_ILi128EEENSA_ILi256EEESG_EEENS_10bfloat16_tENS5_IJlSC_lEEESJ_SK_NS4_8TiledMMAINS4_8MMA_AtomIJNS4_4SM904GMMA28MMA_64x256x16_F32BF16BF16_SSILNSO_5MajorE0ELSQ_0ELNSO_7ScaleInE1ELSR_1EEEEEENS4_6LayoutINS5_IJNSA_ILi2EEESC_SC_EEENS5_IJSC_NSA_ILi0EEESX_EEEEENS5_IJNS4_10UnderscoreES10_S10_EEEEENS4_23SM90_TMA_LOAD_MULTICASTENS4_14ComposedLayoutINS4_7SwizzleILi3ELi4ELi3EEENS4_18smem_ptr_flag_bitsILi16EEENSU_INS5_IJNSA_ILi8EEENSA_ILi64EEEEEENS5_IJS1A_SC_EEEEEEEvNS4_8identityES13_S1E_vS1F_EENS_8epilogue10collective6detail29Sm90TmaWarpSpecializedAdapterINS1I_15DefaultEpilogueISJ_SK_SK_NS1H_6thread17LinearCombinationISJ_Li1EffLNS1M_9ScaleType4KindE0ELNS_15FloatRoundStyleE2ESJ_EENS1_15EpilogueDefaultEEEEEvvEEEEvNT_6ParamsE,"ax",@progbits
	.align	128
.text._ZN7cutlass13device_kernelINS_4gemm6kernel13GemmUniversalIN4cute5tupleIJiiiiEEENS1_10collective13CollectiveMmaINS1_34MainloopSm90TmaGmmaWarpSpecializedILi2ENS5_IJNS4_1CILi4EEESB_NSA_ILi1EEEEEENS1_35KernelTmaWarpSpecializedCooperativeEEENS5_IJNSA_ILi128EEENSA_ILi256EEESG_EEENS_10bfloat16_tENS5_IJlSC_lEEESJ_SK_NS4_8TiledMMAINS4_8MMA_AtomIJNS4_4SM904GMMA28MMA_64x256x16_F32BF16BF16_SSILNSO_5MajorE0ELSQ_0ELNSO_7ScaleInE1ELSR_1EEEEEENS4_6LayoutINS5_IJNSA_ILi2EEESC_SC_EEENS5_IJSC_NSA_ILi0EEESX_EEEEENS5_IJNS4_10UnderscoreES10_S10_EEEEENS4_23SM90_TMA_LOAD_MULTICASTENS4_14ComposedLayoutINS4_7SwizzleILi3ELi4ELi3EEENS4_18smem_ptr_flag_bitsILi16EEENSU_INS5_IJNSA_ILi8EEENSA_ILi64EEEEEENS5_IJS1A_SC_EEEEEEEvNS4_8identityES13_S1E_vS1F_EENS_8epilogue10collective6detail29Sm90TmaWarpSpecializedAdapterINS1I_15DefaultEpilogueISJ_SK_SK_NS1H_6thread17LinearCombinationISJ_Li1EffLNS1M_9ScaleType4KindE0ELNS_15FloatRoundStyleE2ESJ_EENS1_15EpilogueDefaultEEEEEvvEEEEvNT_6ParamsE:
        .type           _ZN7cutlass13device_kernelINS_4gemm6kernel13GemmUniversalIN4cute5tupleIJiiiiEEENS1_10collective13CollectiveMmaINS1_34MainloopSm90TmaGmmaWarpSpecializedILi2ENS5_IJNS4_1CILi4EEESB_NSA_ILi1EEEEEENS1_35KernelTmaWarpSpecializedCooperativeEEENS5_IJNSA_ILi128EEENSA_ILi256EEESG_EEENS_10bfloat16_tENS5_IJlSC_lEEESJ_SK_NS4_8TiledMMAINS4_8MMA_AtomIJNS4_4SM904GMMA28MMA_64x256x16_F32BF16BF16_SSILNSO_5MajorE0ELSQ_0ELNSO_7ScaleInE1ELSR_1EEEEEENS4_6LayoutINS5_IJNSA_ILi2EEESC_SC_EEENS5_IJSC_NSA_ILi0EEESX_EEEEENS5_IJNS4_10UnderscoreES10_S10_EEEEENS4_23SM90_TMA_LOAD_MULTICASTENS4_14ComposedLayoutINS4_7SwizzleILi3ELi4ELi3EEENS4_18smem_ptr_flag_bitsILi16EEENSU_INS5_IJNSA_ILi8EEENSA_ILi64EEEEEENS5_IJS1A_SC_EEEEEEEvNS4_8identityES13_S1E_vS1F_EENS_8epilogue10collective6detail29Sm90TmaWarpSpecializedAdapterINS1I_15DefaultEpilogueISJ_SK_SK_NS1H_6thread17LinearCombinationISJ_Li1EffLNS1M_9ScaleType4KindE0ELNS_15FloatRoundStyleE2ESJ_EENS1_15EpilogueDefaultEEEEEvvEEEEvNT_6ParamsE,@function
        .size           _ZN7cutlass13device_kernelINS_4gemm6kernel13GemmUniversalIN4cute5tupleIJiiiiEEENS1_10collective13CollectiveMmaINS1_34MainloopSm90TmaGmmaWarpSpecializedILi2ENS5_IJNS4_1CILi4EEESB_NSA_ILi1EEEEEENS1_35KernelTmaWarpSpecializedCooperativeEEENS5_IJNSA_ILi128EEENSA_ILi256EEESG_EEENS_10bfloat16_tENS5_IJlSC_lEEESJ_SK_NS4_8TiledMMAINS4_8MMA_AtomIJNS4_4SM904GMMA28MMA_64x256x16_F32BF16BF16_SSILNSO_5MajorE0ELSQ_0ELNSO_7ScaleInE1ELSR_1EEEEEENS4_6LayoutINS5_IJNSA_ILi2EEESC_SC_EEENS5_IJSC_NSA_ILi0EEESX_EEEEENS5_IJNS4_10UnderscoreES10_S10_EEEEENS4_23SM90_TMA_LOAD_MULTICASTENS4_14ComposedLayoutINS4_7SwizzleILi3ELi4ELi3EEENS4_18smem_ptr_flag_bitsILi16EEENSU_INS5_IJNSA_ILi8EEENSA_ILi64EEEEEENS5_IJS1A_SC_EEEEEEEvNS4_8identityES13_S1E_vS1F_EENS_8epilogue10collective6detail29Sm90TmaWarpSpecializedAdapterINS1I_15DefaultEpilogueISJ_SK_SK_NS1H_6thread17LinearCombinationISJ_Li1EffLNS1M_9ScaleType4KindE0ELNS_15FloatRoundStyleE2ESJ_EENS1_15EpilogueDefaultEEEEEvvEEEEvNT_6ParamsE,(.L_x_321 - _ZN7cutlass13device_kernelINS_4gemm6kernel13GemmUniversalIN4cute5tupleIJiiiiEEENS1_10collective13CollectiveMmaINS1_34MainloopSm90TmaGmmaWarpSpecializedILi2ENS5_IJNS4_1CILi4EEESB_NSA_ILi1EEEEEENS1_35KernelTmaWarpSpecializedCooperativeEEENS5_IJNSA_ILi128EEENSA_ILi256EEESG_EEENS_10bfloat16_tENS5_IJlSC_lEEESJ_SK_NS4_8TiledMMAINS4_8MMA_AtomIJNS4_4SM904GMMA28MMA_64x256x16_F32BF16BF16_SSILNSO_5MajorE0ELSQ_0ELNSO_7ScaleInE1ELSR_1EEEEEENS4_6LayoutINS5_IJNSA_ILi2EEESC_SC_EEENS5_IJSC_NSA_ILi0EEESX_EEEEENS5_IJNS4_10UnderscoreES10_S10_EEEEENS4_23SM90_TMA_LOAD_MULTICASTENS4_14ComposedLayoutINS4_7SwizzleILi3ELi4ELi3EEENS4_18smem_ptr_flag_bitsILi16EEENSU_INS5_IJNSA_ILi8EEENSA_ILi64EEEEEENS5_IJS1A_SC_EEEEEEEvNS4_8identityES13_S1E_vS1F_EENS_8epilogue10collective6detail29Sm90TmaWarpSpecializedAdapterINS1I_15DefaultEpilogueISJ_SK_SK_NS1H_6thread17LinearCombinationISJ_Li1EffLNS1M_9ScaleType4KindE0ELNS_15FloatRoundStyleE2ESJ_EENS1_15EpilogueDefaultEEEEEvvEEEEvNT_6ParamsE)
        .other          _ZN7cutlass13device_kernelINS_4gemm6kernel13GemmUniversalIN4cute5tupleIJiiiiEEENS1_10collective13CollectiveMmaINS1_34MainloopSm90TmaGmmaWarpSpecializedILi2ENS5_IJNS4_1CILi4EEESB_NSA_ILi1EEEEEENS1_35KernelTmaWarpSpecializedCooperativeEEENS5_IJNSA_ILi128EEENSA_ILi256EEESG_EEENS_10bfloat16_tENS5_IJlSC_lEEESJ_SK_NS4_8TiledMMAINS4_8MMA_AtomIJNS4_4SM904GMMA28MMA_64x256x16_F32BF16BF16_SSILNSO_5MajorE0ELSQ_0ELNSO_7ScaleInE1ELSR_1EEEEEENS4_6LayoutINS5_IJNSA_ILi2EEESC_SC_EEENS5_IJSC_NSA_ILi0EEESX_EEEEENS5_IJNS4_10UnderscoreES10_S10_EEEEENS4_23SM90_TMA_LOAD_MULTICASTENS4_14ComposedLayoutINS4_7SwizzleILi3ELi4ELi3EEENS4_18smem_ptr_flag_bitsILi16EEENSU_INS5_IJNSA_ILi8EEENSA_ILi64EEEEEENS5_IJS1A_SC_EEEEEEEvNS4_8identityES13_S1E_vS1F_EENS_8epilogue10collective6detail29Sm90TmaWarpSpecializedAdapterINS1I_15DefaultEpilogueISJ_SK_SK_NS1H_6thread17LinearCombinationISJ_Li1EffLNS1M_9ScaleType4KindE0ELNS_15FloatRoundStyleE2ESJ_EENS1_15EpilogueDefaultEEEEEvvEEEEvNT_6ParamsE,@"STO_CUDA_ENTRY STV_DEFAULT"
_ZN7cutlass13device_kernelINS_4gemm6kernel13GemmUniversalIN4cute5tupleIJiiiiEEENS1_10collective13CollectiveMmaINS1_34MainloopSm90TmaGmmaWarpSpecializedILi2ENS5_IJNS4_1CILi4EEESB_NSA_ILi1EEEEEENS1_35KernelTmaWarpSpecializedCooperativeEEENS5_IJNSA_ILi128EEENSA_ILi256EEESG_EEENS_10bfloat16_tENS5_IJlSC_lEEESJ_SK_NS4_8TiledMMAINS4_8MMA_AtomIJNS4_4SM904GMMA28MMA_64x256x16_F32BF16BF16_SSILNSO_5MajorE0ELSQ_0ELNSO_7ScaleInE1ELSR_1EEEEEENS4_6LayoutINS5_IJNSA_ILi2EEESC_SC_EEENS5_IJSC_NSA_ILi0EEESX_EEEEENS5_IJNS4_10UnderscoreES10_S10_EEEEENS4_23SM90_TMA_LOAD_MULTICASTENS4_14ComposedLayoutINS4_7SwizzleILi3ELi4ELi3EEENS4_18smem_ptr_flag_bitsILi16EEENSU_INS5_IJNSA_ILi8EEENSA_ILi64EEEEEENS5_IJS1A_SC_EEEEEEEvNS4_8identityES13_S1E_vS1F_EENS_8epilogue10collective6detail29Sm90TmaWarpSpecializedAdapterINS1I_15DefaultEpilogueISJ_SK_SK_NS1H_6thread17LinearCombinationISJ_Li1EffLNS1M_9ScaleType4KindE0ELNS_15FloatRoundStyleE2ESJ_EENS1_15EpilogueDefaultEEEEEvvEEEEvNT_6ParamsE:
[----:B------:R-:W0:Y:S01]  /*0000*/  LDC R1, c[0x0][0x28] ;  /* 0x00000a00ff017b82 */ /* 0x000e220000000800 */
[----:B------:R-:W1:Y:S01]  /*0010*/  S2R R18, SR_TID.X ;  /* 0x0000000000127919 */ /* 0x000e620000002100 */
[----:B------:R-:W-:Y:S01]  /*0020*/  ELECT P0, URZ, PT ;  /* 0x00000000003f782f */ /* 0x000fe20003800000 */
[----:B------:R-:W-:Y:S01]  /*0030*/  BSSY B0, `(.L_x_0) ;  /* 0x000000f000007945 */ /* 0x000fe20003800000 */
[--C-:B-1----:R-:W-:Y:S02]  /*0040*/  SHF.R.U32.HI R0, RZ, 0x5, R18.reuse ;  /* 0x00000005ff007819 */ /* 0x102fe40000011612 */
[----:B------:R-:W-:-:S03]  /*0050*/  SHF.R.U32.HI R3, RZ, 0x7, R18 ;  /* 0x00000007ff037819 */ /* 0x000fc60000011612 */
[----:B------:R-:W1:Y:S04]  /*0060*/  SHFL.IDX PT, R2, R0, RZ, 0x1f ;  /* 0x00001fff00027589 */ /* 0x000e6800000e0000 */
[----:B------:R2:W3:Y:S01]  /*0070*/  SHFL.IDX PT, R5, R3, RZ, 0x1f ;  /* 0x00001fff03057589 */ /* 0x0004e200000e0000 */
[----:B-1----:R-:W-:-:S13]  /*0080*/  ISETP.NE.OR P0, PT, R2, RZ, !P0 ;  /* 0x000000ff0200720c */ /* 0x002fda0004705670 */
[----:B0-23--:R-:W-:Y:S05]  /*0090*/  @P0 BRA `(.L_x_1) ;  /* 0x0000000000200947 */ /* 0x00dfea0003800000 */
[----:B------:R-:W-:Y:S02]  /*00a0*/  ULDC.64 UR4, c[0x0][0x198] ;  /* 0x0000660000047ab9 */ /* 0x000fe40000000a00 */
[----:B------:R-:W-:Y:S02]  /*00b0*/  UIADD3 UR6, UP0, UR4, 0xf0, URZ ;  /* 0x000000f004067890 */ /* 0x000fe4000ff1e03f */
[----:B------:R-:W-:Y:S02]  /*00c0*/  UIADD3 UR4, UP1, UR4, 0x1f0, URZ ;  /* 0x000001f004047890 */ /* 0x000fe4000ff3e03f */
[----:B------:R-:W-:Y:S02]  /*00d0*/  UIADD3.X UR7, URZ, UR5, URZ, UP0, !UPT ;  /* 0x000000053f077290 */ /* 0x000fe400087fe43f */
[----:B------:R-:W-:-:S07]  /*00e0*/  UIADD3.X UR5, URZ, UR5, URZ, UP1, !UPT ;  /* 0x000000053f057290 */ /* 0x000fce0008ffe43f */
[----:B------:R0:W-:Y:S02]  /*00f0*/  UTMACCTL.PF [UR6] ;  /* 0x00000000060079b9 */ /* 0x0001e40008040000 */
[----:B------:R0:W-:Y:S02]  /*0100*/  UTMACCTL.PF [UR4] ;  /* 0x00000000040079b9 */ /* 0x0001e40008040000 */
[----:B0-----:R-:W-:Y:S01]  /*0110*/  NOP ;  /* 0x0000000000007918 */ /* 0x001fe20000000000 */
.L_x_1:
[----:B------:R-:W-:Y:S05]  /*0120*/  BSYNC B0 ;  /* 0x0000000000007941 */ /* 0x000fea0003800000 */
.L_x_0:
[----:B------:R-:W0:Y:S02]  /*0130*/  SHFL.IDX PT, R3, R0, RZ, 0x1f ;  /* 0x00001fff00037589 */ /* 0x000e2400000e0000 */
[----:B0-----:R-:W-:-:S13]  /*0140*/  ISETP.NE.AND P0, PT, R3, RZ, PT ;  /* 0x000000ff0300720c */ /* 0x001fda0003f05270 */
[----:B------:R-:W-:Y:S05]  /*0150*/  @P0 BRA `(.L_x_2) ;  /* 0x0000000000480947 */ /* 0x000fea0003800000 */
[----:B------:R-:W0:Y:S01]  /*0160*/  S2UR UR8, SR_CgaCtaId ;  /* 0x00000000000879c3 */ /* 0x000e220000008800 */
[----:B------:R-:W-:Y:S01]  /*0170*/  UMOV UR4, 0x400 ;  /* 0x0000040000047882 */ /* 0x000fe20000000000 */
[----:B------:R-:W-:Y:S01]  /*0180*/  UMOV UR5, 0x1 ;  /* 0x0000000100057882 */ /* 0x000fe20000000000 */
[----:B------:R-:W-:Y:S01]  /*0190*/  UMOV UR6, 0xe ;  /* 0x0000000e00067882 */ /* 0x000fe20000000000 */
[----:B------:R-:W-:Y:S01]  /*01a0*/  ELECT P0, URZ, PT ;  /* 0x00000000003f782f */ /* 0x000fe20003800000 */
[----:B------:R-:W-:-:S04]  /*01b0*/  UIADD3 UR6, -UR6, 0x100000, URZ ;  /* 0x0010000006067890 */ /* 0x000fc8000fffe13f */
[----:B------:R-:W-:Y:S02]  /*01c0*/  USHF.L.U32 UR7, UR6, 0xb, URZ ;  /* 0x0000000b06077899 */ /* 0x000fe4000800063f */
[----:B------:R-:W-:Y:S02]  /*01d0*/  USHF.L.U32 UR6, UR6, 0x1, URZ ;  /* 0x0000000106067899 */ /* 0x000fe4000800063f */
[----:B0-----:R-:W-:Y:S02]  /*01e0*/  ULEA UR8, UR8, UR4, 0x18 ;  /* 0x0000000408087291 */ /* 0x001fe4000f8ec03f */
[----:B------:R-:W-:-:S04]  /*01f0*/  UIADD3 UR4, -UR5, 0x100000, URZ ;  /* 0x0010000005047890 */ /* 0x000fc8000fffe13f */
[----:B------:R-:W-:Y:S02]  /*0200*/  USHF.L.U32 UR5, UR4, 0xb, URZ ;  /* 0x0000000b04057899 */ /* 0x000fe4000800063f */
[----:B------:R-:W-:Y:S01]  /*0210*/  USHF.L.U32 UR4, UR4, 0x1, URZ ;  /* 0x0000000104047899 */ /* 0x000fe2000800063f */
[----:B------:R-:W0:Y:S11]  /*0220*/  FENCE.VIEW.ASYNC.S ;  /* 0x00000000000073c6 */ /* 0x000e360000000000 */
[----:B0-----:R0:W1:Y:S01]  /*0230*/  SYNCS.EXCH.64 URZ, [UR8], UR4 ;  /* 0x00000004083f75b2 */ /* 0x0010620008000100 */
[----:B------:R0:W2:Y:S01]  /*0240*/  SYNCS.EXCH.64 URZ, [UR8+0x10], UR6 ;  /* 0x00001006083f75b2 */ /* 0x0000a20008000100 */
[----:B------:R0:W3:Y:S01]  /*0250*/  SYNCS.EXCH.64 URZ, [UR8+0x8], UR4 ;  /* 0x00000804083f75b2 */ /* 0x0000e20008000100 */
[----:B------:R0:W4:Y:S01]  /*0260*/  SYNCS.EXCH.64 URZ, [UR8+0x18], UR6 ;  /* 0x00001806083f75b2 */ /* 0x0001220008000100 */
[----:B------:R-:W-:Y:S01]  /*0270*/  NOP ;  /* 0x0000000000007918 */ /* 0x000fe20000000000 */
.L_x_2:
[----:B------:R-:W-:Y:S01]  /*0280*/  SHF.R.S32.HI R7, RZ, 0x1f, R18 ;  /* 0x0000001fff077819 */ /* 0x000fe20000011412 */
[----:B------:R-:W5:Y:S01]  /*0290*/  SHFL.IDX PT, R0, R0, RZ, 0x1f ;  /* 0x00001fff00007589 */ /* 0x000f6200000e0000 */
[----:B0-----:R-:W0:Y:S01]  /*02a0*/  S2UR UR8, SR_CTAID.X ;  /* 0x00000000000879c3 */ /* 0x001e220000002500 */
[----:B------:R-:W-:Y:S02]  /*02b0*/  ELECT P0, URZ, PT ;  /* 0x00000000003f782f */ /* 0x000fe40003800000 */
[----:B------:R-:W-:Y:S01]  /*02c0*/  LEA.HI R7, R7, R18, RZ, 0x7 ;  /* 0x0000001207077211 */ /* 0x000fe200078f38ff */
[----:B------:R-:W1:Y:S01]  /*02d0*/  S2R R4, SR_CTAID.Y ;  /* 0x0000000000047919 */ /* 0x000e620000002600 */
[----:B------:R-:W-:Y:S01]  /*02e0*/  SHF.R.S32.HI R8, RZ, 0x1f, R3 ;  /* 0x0000001fff087819 */ /* 0x000fe20000011403 */
[----:B------:R-:W-:Y:S01]  /*02f0*/  ULDC UR4, c[0x0][0x150] ;  /* 0x0000540000047ab9 */ /* 0x000fe20000000800 */
[----:B------:R-:W-:Y:S01]  /*0300*/  LOP3.LUT R7, R7, 0xffffff80, RZ, 0xc0, !PT ;  /* 0xffffff8007077812 */ /* 0x000fe200078ec0ff */
[----:B------:R-:W-:Y:S01]  /*0310*/  NOP ;  /* 0x0000000000007918 */ /* 0x000fe20000000000 */
[----:B------:R-:W-:Y:S01]  /*0320*/  LEA.HI R8, R8, R3, RZ, 0x2 ;  /* 0x0000000308087211 */ /* 0x000fe200078f10ff */
[----:B------:R-:W2:Y:S01]  /*0330*/  LDC R10, c[0x0][0x144] ;  /* 0x00005100ff0a7b82 */ /* 0x000ea20000000800 */
[----:B------:R-:W-:Y:S01]  /*0340*/  NOP ;  /* 0x0000000000007918 */ /* 0x000fe20000000000 */
[----:B------:R-:W-:Y:S01]  /*0350*/  IMAD.IADD R6, R18, 0x1, -R7 ;  /* 0x0000000112067824 */ /* 0x000fe200078e0a07 */
[----:B------:R-:W-:Y:S01]  /*0360*/  LOP3.LUT R8, R8, 0x3ffffffc, RZ, 0xc0, !PT ;  /* 0x3ffffffc08087812 */ /* 0x000fe200078ec0ff */
[----:B------:R-:W-:Y:S01]  /*0370*/  IMAD.MOV.U32 R22, RZ, RZ, 0x1 ;  /* 0x00000001ff167424 */ /* 0x000fe200078e00ff */
[----:B------:R-:W-:-:S02]  /*0380*/  ISETP.NE.AND P3, PT, R5, RZ, PT ;  /* 0x000000ff0500720c */ /* 0x000fc40003f65270 */
[----:B------:R-:W-:Y:S01]  /*0390*/  SHF.R.S32.HI R7, RZ, 0x1f, R6 ;  /* 0x0000001fff077819 */ /* 0x000fe20000011406 */
[----:B------:R-:W-:Y:S01]  /*03a0*/  IMAD.IADD R8, R3, 0x1, -R8 ;  /* 0x0000000103087824 */ /* 0x000fe200078e0a08 */
[----:B------:R-:W3:Y:S02]  /*03b0*/  LDC R12, c[0x0][0x140] ;  /* 0x00005000ff0c7b82 */ /* 0x000ee40000000800 */
[----:B------:R-:W-:Y:S02]  /*03c0*/  LEA.HI R7, R7, R6, RZ, 0x3 ;  /* 0x0000000607077211 */ /* 0x000fe400078f18ff */
[----:B-----5:R-:W-:Y:S02]  /*03d0*/  ISETP.NE.OR P0, PT, R0, RZ, !P0 ;  /* 0x000000ff0000720c */ /* 0x020fe40004705670 */
[--C-:B------:R-:W-:Y:S02]  /*03e0*/  SHF.R.S32.HI R0, RZ, 0x3, R7.reuse ;  /* 0x00000003ff007819 */ /* 0x100fe40000011407 */
[----:B------:R-:W-:-:S02]  /*03f0*/  SHF.R.S32.HI R7, RZ, 0x1f, R7 ;  /* 0x0000001fff077819 */ /* 0x000fc40000011407 */
[----:B0-----:R-:W-:Y:S02]  /*0400*/  I2FP.F32.U32 R9, UR8 ;  /* 0x0000000800097c45 */ /* 0x001fe40008201000 */
[----:B------:R-:W-:-:S03]  /*0410*/  LEA.HI R7, R7, R0, RZ, 0x2 ;  /* 0x0000000007077211 */ /* 0x000fc600078f10ff */
[----:B------:R-:W-:Y:S01]  /*0420*/  FMUL R9, R9, UR4 ;  /* 0x0000000409097c20 */ /* 0x000fe20008400000 */
[----:B------:R-:W-:Y:S01]  /*0430*/  LOP3.LUT R7, R7, 0xfffffffc, RZ, 0xc0, !PT ;  /* 0xfffffffc07077812 */ /* 0x000fe200078ec0ff */
[----:B------:R-:W-:Y:S01]  /*0440*/  VOTEU.ALL UP0, P0 ;  /* 0x00000000003f7886 */ /* 0x000fe20000000000 */
[----:B-1----:R-:W-:Y:S01]  /*0450*/  I2FP.F32.U32 R11, R4 ;  /* 0x00000004000b7245 */ /* 0x002fe20000201000 */
[----:B------:R-:W-:Y:S01]  /*0460*/  ULDC UR4, c[0x0][0x154] ;  /* 0x0000550000047ab9 */ /* 0x000fe20000000800 */
[----:B------:R-:W-:Y:S01]  /*0470*/  VOTEU.ALL UP1, P0 ;  /* 0x00000000003f7886 */ /* 0x000fe20000020000 */
[----:B------:R-:W-:Y:S01]  /*0480*/  IMAD.IADD R7, R0, 0x1, -R7 ;  /* 0x0000000100077824 */ /* 0x000fe200078e0a07 */
[----:B------:R-:W0:Y:S01]  /*0490*/  F2I.U32.TRUNC.NTZ R9, R9 ;  /* 0x0000000900097305 */ /* 0x000e22000020f000 */
[----:B------:R-:W1:Y:S01]  /*04a0*/  @!UP0 S2UR UR7, SR_CgaCtaId ;  /* 0x00000000000789c3 */ /* 0x000e620000008800 */
[----:B------:R-:W-:Y:S01]  /*04b0*/  @!UP0 UMOV UR6, 0x400 ;  /* 0x0000040000068882 */ /* 0x000fe20000000000 */
[----:B------:R-:W-:Y:S01]  /*04c0*/  IMAD R8, R8, 0x4, R7 ;  /* 0x0000000408087824 */ /* 0x000fe200078e0207 */
[----:B---3--:R-:W-:-:S04]  /*04d0*/  ISETP.EQ.U32.AND P2, PT, R12, 0x1, PT ;  /* 0x000000010c00780c */ /* 0x008fc80003f42070 */
[----:B------:R-:W-:-:S04]  /*04e0*/  SHF.R.S32.HI R3, RZ, 0x1f, R8 ;  /* 0x0000001fff037819 */ /* 0x000fc80000011408 */
[----:B------:R-:W-:Y:S01]  /*04f0*/  LEA.HI R0, R3, R8, RZ, 0x2 ;  /* 0x0000000803007211 */ /* 0x000fe200078f10ff */
[----:B0-----:R-:W-:-:S03]  /*0500*/  IMAD.MOV R7, RZ, RZ, -R9 ;  /* 0x000000ffff077224 */ /* 0x001fc600078e0a09 */
[----:B------:R-:W-:Y:S01]  /*0510*/  LOP3.LUT R9, R0, 0xfffffffc, RZ, 0xc0, !PT ;  /* 0xfffffffc00097812 */ /* 0x000fe200078ec0ff */
[----:B--2---:R-:W-:Y:S02]  /*0520*/  IMAD R3, R10, R7, UR8 ;  /* 0x000000080a037e24 */ /* 0x004fe4000f8e0207 */
[----:B------:R-:W-:Y:S02]  /*0530*/  FMUL R10, R11, UR4 ;  /* 0x000000040b0a7c20 */ /* 0x000fe40008400000 */
[C---:B------:R-:W-:Y:S01]  /*0540*/  IMAD.IADD R0, R8.reuse, 0x1, -R9 ;  /* 0x0000000108007824 */ /* 0x040fe200078e0a09 */
[----:B------:R-:W0:Y:S01]  /*0550*/  LDC R7, c[0x0][0x148] ;  /* 0x00005200ff077b82 */ /* 0x000e220000000800 */
[----:B------:R-:W-:Y:S01]  /*0560*/  SHF.R.S32.HI R9, RZ, 0x1f, R2 ;  /* 0x0000001fff097819 */ /* 0x000fe20000011402 */
[----:B------:R-:W-:Y:S01]  /*0570*/  IMAD.SHL.U32 R11, R8, 0x4, RZ ;  /* 0x00000004080b7824 */ /* 0x000fe200078e00ff */
[----:B------:R-:W-:Y:S01]  /*0580*/  UMOV UR4, 0x20 ;  /* 0x0000002000047882 */ /* 0x000fe20000000000 */
[----:B------:R-:W-:Y:S01]  /*0590*/  ISETP.NE.AND P4, PT, R0, R3, PT ;  /* 0x000000030000720c */ /* 0x000fe20003f85270 */
[----:B------:R-:W2:Y:S01]  /*05a0*/  F2I.U32.TRUNC.NTZ R10, R10 ;  /* 0x0000000a000a7305 */ /* 0x000ea2000020f000 */
[----:B------:R-:W-:Y:S01]  /*05b0*/  LEA.HI R9, R9, R2, RZ, 0x2 ;  /* 0x0000000209097211 */ /* 0x000fe200078f10ff */
[----:B------:R-:W-:-:S04]  /*05c0*/  @!UP0 UIADD3 UR4, -UR4, 0x100000, URZ ;  /* 0x0010000004048890 */ /* 0x000fc8000fffe13f */
[----:B------:R-:W-:Y:S02]  /*05d0*/  @!UP0 USHF.L.U32 UR5, UR4, 0xb, URZ ;  /* 0x0000000b04058899 */ /* 0x000fe4000800063f */
[----:B------:R-:W-:Y:S01]  /*05e0*/  @!UP0 USHF.L.U32 UR4, UR4, 0x1, URZ ;  /* 0x0000000104048899 */ /* 0x000fe2000800063f */
[----:B------:R-:W-:Y:S01]  /*05f0*/  LOP3.LUT R152, R8, 0xc, R11, 0x78, !PT ;  /* 0x0000000c08987812 */ /* 0x000fe200078e780b */
[----:B-1----:R-:W-:Y:S01]  /*0600*/  @!UP0 ULEA UR6, UR7, UR6, 0x18 ;  /* 0x0000000607068291 */ /* 0x002fe2000f8ec03f */
[----:B------:R-:W-:Y:S01]  /*0610*/  LOP3.LUT R9, R9, 0xfffffffc, RZ, 0xc0, !PT ;  /* 0xfffffffc09097812 */ /* 0x000fe200078ec0ff */
[----:B------:R-:W-:Y:S01]  /*0620*/  VOTEU.ALL UP0, P0 ;  /* 0x00000000003f7886 */ /* 0x000fe20000000000 */
[----:B------:R-:W-:Y:S01]  /*0630*/  LOP3.LUT P0, RZ, R6, 0x7, RZ, 0xc0, !PT ;  /* 0x0000000706ff7812 */ /* 0x000fe2000780c0ff */
[----:B------:R-:W-:Y:S02]  /*0640*/  VIADD R6, R5, 0xffffffff ;  /* 0xffffffff05067836 */ /* 0x000fe40000000000 */
[----:B------:R-:W-:Y:S01]  /*0650*/  IMAD.IADD R0, R2, 0x1, -R9 ;  /* 0x0000000102007824 */ /* 0x000fe200078e0a09 */
[----:B------:R-:W-:-:S02]  /*0660*/  ISETP.LT.U32.AND P0, PT, R152, 0x10, !P0 ;  /* 0x000000109800780c */ /* 0x000fc40004701070 */
[----:B------:R-:W-:Y:S01]  /*0670*/  @P4 SHF.R.S32.HI R9, RZ, 0x1f, R152 ;  /* 0x0000001fff094819 */ /* 0x000fe20000011498 */
[----:B--2---:R-:W-:Y:S01]  /*0680*/  IMAD.MOV R20, RZ, RZ, -R10 ;  /* 0x000000ffff147224 */ /* 0x004fe200078e0a0a */
[C---:B------:R-:W-:Y:S01]  /*0690*/  ISETP.NE.AND P1, PT, R0.reuse, 0x3, PT ;  /* 0x000000030000780c */ /* 0x040fe20003f25270 */
[----:B------:R-:W1:Y:S02]  /*06a0*/  FENCE.VIEW.ASYNC.S ;  /* 0x00000000000073c6 */ /* 0x000e640000000000 */
[----:B-1----:R1:W2:Y:S01]  /*06b0*/  @!UP0 SYNCS.EXCH.64 URZ, [UR6+0x30], UR4 ;  /* 0x00003004063f85b2 */ /* 0x0022a20008000100 */
[----:B------:R-:W-:Y:S01]  /*06c0*/  @P4 LEA.HI R9, R9, R152, RZ, 0x2 ;  /* 0x0000009809094211 */ /* 0x000fe200078f10ff */
[----:B0-----:R-:W-:Y:S01]  /*06d0*/  IMAD R2, R7, R20, R4 ;  /* 0x0000001407027224 */ /* 0x001fe200078e0204 */
[----:B------:R-:W-:Y:S02]  /*06e0*/  ISETP.EQ.OR P1, PT, R0, RZ, !P1 ;  /* 0x000000ff0000720c */ /* 0x000fe40004f22670 */
[----:B------:R-:W-:-:S02]  /*06f0*/  @P4 SHF.R.S32.HI R9, RZ, 0x2, R9 ;  /* 0x00000002ff094819 */ /* 0x000fc40000011409 */
[----:B------:R-:W-:Y:S02]  /*0700*/  ISETP.EQ.AND P1, PT, R5, RZ, P1 ;  /* 0x000000ff0500720c */ /* 0x000fe40000f22270 */
[----:B------:R-:W-:Y:S02]  /*0710*/  @P4 ISETP.NE.AND P5, PT, R9, R2, PT ;  /* 0x000000020900420c */ /* 0x000fe40003fa5270 */
[----:B------:R-:W-:Y:S02]  /*0720*/  ISETP.GE.U32.AND P6, PT, R6, 0x2, PT ;  /* 0x000000020600780c */ /* 0x000fe40003fc6070 */
[----:B------:R-:W-:Y:S02]  /*0730*/  SEL R9, RZ, 0x1, !P0 ;  /* 0x00000001ff097807 */ /* 0x000fe40004000000 */
[----:B------:R-:W-:Y:S01]  /*0740*/  @P4 SEL R22, RZ, 0x1, P5 ;  /* 0x00000001ff164807 */ /* 0x000fe20002800000 */
[----:B------:R1:W0:Y:S01]  /*0750*/  @!UP1 SYNCS.EXCH.64 URZ, [UR6+0x38], UR4 ;  /* 0x00003804063f95b2 */ /* 0x0002220008000100 */
[----:B------:R-:W-:Y:S01]  /*0760*/  SEL R19, RZ, 0x1, !P1 ;  /* 0x00000001ff137807 */ /* 0x000fe20004800000 */
[----:B------:R-:W-:Y:S01]  /*0770*/  NOP ;  /* 0x0000000000007918 */ /* 0x000fe20000000000 */
[----:B------:R-:W-:-:S02]  /*0780*/  LOP3.LUT R22, R22, R9, RZ, 0xc0, !PT ;  /* 0x0000000916167212 */ /* 0x000fc400078ec0ff */
[----:B------:R-:W-:Y:S01]  /*0790*/  SEL R19, R19, 0x2, P6 ;  /* 0x0000000213137807 */ /* 0x000fe20003000000 */
[----:B-12---:R-:W-:Y:S06]  /*07a0*/  @!P2 BRA `(.L_x_3) ;  /* 0x000000000008a947 */ /* 0x006fec0003800000 */
[----:B0---4-:R-:W-:Y:S01]  /*07b0*/  UCGABAR_ARV ;  /* 0x00000000000079c7 */ /* 0x011fe20008000000 */
[----:B------:R-:W-:Y:S05]  /*07c0*/  BRA `(.L_x_4) ;  /* 0x0000000000047947 */ /* 0x000fea0003800000 */
.L_x_3:
[----:B0---4-:R-:W-:Y:S01]  /*07d0*/  NOP ;  /* 0x0000000000007918 */ /* 0x011fe20000000000 */
.L_x_4:
[----:B------:R-:W0:Y:S01]  /*07e0*/  LDC R2, c[0x0][0x65c] ;  /* 0x00019700ff027b82 */ /* 0x000e220000000800 */
[----:B------:R-:W-:Y:S02]  /*07f0*/  IMAD.U32 R8, RZ, RZ, UR8 ;  /* 0x00000008ff087e24 */ /* 0x000fe4000f8e00ff */
[----:B------:R-:W-:Y:S01]  /*0800*/  IMAD.MOV.U32 R9, RZ, RZ, RZ ;  /* 0x000000ffff097224 */ /* 0x000fe200078e00ff */
[----:B0-----:R-:W-:-:S04]  /*0810*/  ISETP.NE.AND P1, PT, R2, 0x1, PT ;  /* 0x000000010200780c */ /* 0x001fc80003f25270 */
[----:B------:R-:W-:-:S09]  /*0820*/  P2R R5, PR, RZ, 0x2 ;  /* 0x00000002ff057803 */ /* 0x000fd20000000000 */
[----:B------:R-:W0:Y:S01]  /*0830*/  @P1 LDC R17, c[0x0][0x10] ;  /* 0x00000400ff111b82 */ /* 0x000e220000000800 */
[----:B------:R-:W-:Y:S02]  /*0840*/  @P1 IMAD.MOV.U32 R5, RZ, RZ, RZ ;  /* 0x000000ffff051224 */ /* 0x000fe400078e00ff */
[----:B------:R-:W-:-:S05]  /*0850*/  @P1 IMAD.MOV.U32 R13, RZ, RZ, RZ ;  /* 0x000000ffff0d1224 */ /* 0x000fca00078e00ff */
[----:B------:R-:W1:Y:S01]  /*0860*/  @!P1 LDC R11, c[0x0][0xc] ;  /* 0x00000300ff0b9b82 */ /* 0x000e620000000800 */
[----:B0-----:R-:W-:-:S04]  /*0870*/  @P1 IMAD.WIDE.U32 R16, R17, UR8, R4 ;  /* 0x0000000811101c25 */ /* 0x001fc8000f8e0004 */
[----:B------:R-:W-:Y:S02]  /*0880*/  @P1 IMAD.IADD R17, R17, 0x1, R13 ;  /* 0x0000000111111824 */ /* 0x000fe400078e020d */
[----:B-1----:R-:W-:-:S04]  /*0890*/  @!P1 IMAD.WIDE.U32 R8, R4, R11, R8 ;  /* 0x0000000b04089225 */ /* 0x002fc800078e0008 */
[----:B------:R-:W-:Y:S02]  /*08a0*/  @!P1 IMAD.MOV.U32 R16, RZ, RZ, R8 ;  /* 0x000000ffff109224 */ /* 0x000fe400078e0008 */
[----:B------:R-:W-:Y:S01]  /*08b0*/  @!P1 IMAD.MOV.U32 R17, RZ, RZ, R9 ;  /* 0x000000ffff119224 */ /* 0x000fe200078e0009 */
[----:B------:R-:W-:Y:S06]  /*08c0*/  @!P2 BRA `(.L_x_5) ;  /* 0x00000000000ca947 */ /* 0x000fec0003800000 */
[----:B------:R-:W-:Y:S01]  /*08d0*/  UCGABAR_WAIT ;  /* 0x0000000000007dc7 */ /* 0x000fe20008000000 */
[----:B------:R-:W-:Y:S01]  /*08e0*/  CCTL.IVALL ;  /* 0x00000000ff00798f */ /* 0x000fe20002000000 */
[----:B------:R-:W-:Y:S05]  /*08f0*/  BRA `(.L_x_6) ;  /* 0x0000000000047947 */ /* 0x000fea0003800000 */
.L_x_5:
[----:B------:R-:W-:Y:S06]  /*0900*/  BAR.SYNC.DEFER_BLOCKING 0x0 ;  /* 0x0000000000007b1d */ /* 0x000fec0000010000 */
.L_x_6:
[----:B------:R-:W-:Y:S05]  /*0910*/  @!P3 BRA `(.L_x_7) ;  /* 0x0000009c0064b947 */ /* 0x000fea0003800000 */
[----:B------:R-:W-:-:S13]  /*0920*/  ISETP.GT.U32.AND P0, PT, R6, 0x1, PT ;  /* 0x000000010600780c */ /* 0x000fda0003f04070 */
[----:B------:R-:W-:Y:S05]  /*0930*/  @P0 EXIT ;  /* 0x000000000000094d */ /* 0x000fea0003800000 */
[----:B------:R-:W-:Y:S01]  /*0940*/  ULDC.64 UR4, c[0x0][0x650] ;  /* 0x0001940000047ab9 */ /* 0x000fe20000000a00 */
[----:B------:R-:W-:Y:S01]  /*0950*/  PRMT R0, RZ, 0x7610, R0 ;  /* 0x00007610ff007816 */ /* 0x000fe20000000000 */
[----:B------:R-:W-:Y:S01]  /*0960*/  IMAD.MOV.U32 R154, RZ, RZ, -0x1 ;  /* 0xffffffffff9a7424 */ /* 0x000fe200078e00ff */
[----:B------:R-:W-:Y:S01]  /*0970*/  ISETP.GE.U32.AND P0, PT, R16, UR4, PT ;  /* 0x0000000410007c0c */ /* 0x000fe2000bf06070 */
[----:B------:R-:W-:Y:S02]  /*0980*/  IMAD.MOV.U32 R153, RZ, RZ, -0x1 ;  /* 0xffffffffff997424 */ /* 0x000fe400078e00ff */
[----:B------:R-:W-:Y:S01]  /*0990*/  IMAD.MOV.U32 R23, RZ, RZ, -0x1 ;  /* 0xffffffffff177424 */ /* 0x000fe200078e00ff */
[----:B------:R-:W-:-:S13]  /*09a0*/  ISETP.GE.U32.AND.EX P0, PT, R17, UR5, PT, P0 ;  /* 0x0000000511007c0c */ /* 0x000fda000bf06100 */
[----:B------:R-:W-:Y:S05]  /*09b0*/  @P0 BRA `(.L_x_8) ;  /* 0x00000004002c0947 */ /* 0x000fea0003800000 */
[----:B------:R-:W0:Y:S01]  /*09c0*/  LDC.64 R24, c[0x0][0x628] ;  /* 0x00018a00ff187b82 */ /* 0x000e220000000a00 */
[----:B------:R-:W-:Y:S02]  /*09d0*/  IMAD.MOV.U32 R8, RZ, RZ, R16 ;  /* 0x000000ffff087224 */ /* 0x000fe400078e0010 */
[----:B------:R-:W-:-:S05]  /*09e0*/  IMAD.MOV.U32 R9, RZ, RZ, R17 ;  /* 0x000000ffff097224 */ /* 0x000fca00078e0011 */
[----:B------:R-:W1:Y:S08]  /*09f0*/  LDC R0, c[0x0][0x630] ;  /* 0x00018c00ff007b82 */ /* 0x000e700000000800 */
[----:B------:R-:W2:Y:S01]  /*0a00*/  LDC.64 R26, c[0x0][0x620] ;  /* 0x00018800ff1a7b82 */ /* 0x000ea20000000a00 */
[----:B0-----:R-:W-:-:S04]  /*0a10*/  ISETP.NE.U32.AND P0, PT, R24, RZ, PT ;  /* 0x000000ff1800720c */ /* 0x001fc80003f05070 */
[----:B------:R-:W-:-:S13]  /*0a20*/  ISETP.NE.AND.EX P0, PT, R25, RZ, PT, P0 ;  /* 0x000000ff1900720c */ /* 0x000fda0003f05300 */
[----:B-12---:R-:W-:Y:S05]  /*0a30*/  @!P0 BRA `(.L_x_9) ;  /* 0x0000000000288947 */ /* 0x006fea0003800000 */
[----:B------:R-:W0:Y:S02]  /*0a40*/  LDC R13, c[0x0][0x634] ;  /* 0x00018d00ff0d7b82 */ /* 0x000e240000000800 */
[----:B0-----:R-:W-:-:S05]  /*0a50*/  IADD3 R13, P0, R16, R13, RZ ;  /* 0x0000000d100d7210 */ /* 0x001fca0007f1e0ff */
[----:B------:R-:W-:-:S04]  /*0a60*/  IMAD.X R15, RZ, RZ, R17, P0 ;  /* 0x000000ffff0f7224 */ /* 0x000fc800000e0611 */
[----:B------:R-:W-:-:S04]  /*0a70*/  IMAD.WIDE.U32 R8, R15, R24, RZ ;  /* 0x000000180f087225 */ /* 0x000fc800078e00ff */
[----:B------:R-:W-:-:S04]  /*0a80*/  IMAD.WIDE.U32 R10, P0, R13, R25, R8 ;  /* 0x000000190d0a7225 */ /* 0x000fc80007800008 */
[----:B------:R-:W-:-:S04]  /*0a90*/  IMAD.WIDE.U32 R8, R13, R24, RZ ;  /* 0x000000180d087225 */ /* 0x000fc800078e00ff */
[----:B------:R-:W-:Y:S01]  /*0aa0*/  IMAD.X R13, RZ, RZ, RZ, P0 ;  /* 0x000000ffff0d7224 */ /* 0x000fe200000e06ff */
[----:B------:R-:W-:Y:S01]  /*0ab0*/  IADD3 RZ, P0, R9, R10, RZ ;  /* 0x0000000a09ff7210 */ /* 0x000fe20007f1e0ff */
[----:B------:R-:W-:-:S04]  /*0ac0*/  IMAD.MOV.U32 R12, RZ, RZ, R11 ;  /* 0x000000ffff0c7224 */ /* 0x000fc800078e000b */
[----:B------:R-:W-:-:S08]  /*0ad0*/  IMAD.WIDE.U32.X R8, R15, R25, R12, P0 ;  /* 0x000000190f087225 */ /* 0x000fd000000e040c */
.L_x_9:
[----:B------:R-:W0:Y:S01]  /*0ae0*/  LDC.64 R24, c[0x0][0x640] ;  /* 0x00019000ff187b82 */ /* 0x000e220000000a00 */
[--C-:B------:R-:W-:Y:S01]  /*0af0*/  SHF.R.U64 R28, R8, R0, R9.reuse ;  /* 0x00000000081c7219 */ /* 0x100fe20000001209 */
[----:B------:R-:W-:Y:S01]  /*0b00*/  IMAD R30, R7, R20, R4 ;  /* 0x00000014071e7224 */ /* 0x000fe200078e0204 */
[----:B------:R-:W-:Y:S01]  /*0b10*/  SHF.R.U32.HI R0, RZ, R0, R9 ;  /* 0x00000000ff007219 */ /* 0x000fe20000011609 */
[----:B------:R-:W-:Y:S01]  /*0b20*/  IMAD.MOV.U32 R21, RZ, RZ, 0x1 ;  /* 0x00000001ff157424 */ /* 0x000fe200078e00ff */
[----:B------:R-:W-:-:S03]  /*0b30*/  IADD3 R5, P0, RZ, -R28, RZ ;  /* 0x8000001cff057210 */ /* 0x000fc60007f1e0ff */
[----:B------:R-:W1:Y:S02]  /*0b40*/  LDC R6, c[0x0][0x618] ;  /* 0x00018600ff067b82 */ /* 0x000e640000000800 */
[----:B------:R-:W-:-:S04]  /*0b50*/  IMAD.X R9, RZ, RZ, ~R0, P0 ;  /* 0x000000ffff097224 */ /* 0x000fc800000e0e00 */
[-C--:B------:R-:W-:Y:S02]  /*0b60*/  IMAD R0, R9, R26.reuse, RZ ;  /* 0x0000001a09007224 */ /* 0x080fe400078e02ff */
[----:B------:R-:W2:Y:S01]  /*0b70*/  LDC R11, c[0x0][0x608] ;  /* 0x00018200ff0b7b82 */ /* 0x000ea20000000800 */
[----:B------:R-:W-:-:S04]  /*0b80*/  IMAD.WIDE.U32 R8, R5, R26, R16 ;  /* 0x0000001a05087225 */ /* 0x000fc800078e0010 */
[----:B------:R-:W-:-:S03]  /*0b90*/  IMAD R5, R5, R27, R0 ;  /* 0x0000001b05057224 */ /* 0x000fc600078e0200 */
[----:B------:R-:W3:Y:S01]  /*0ba0*/  LDC R12, c[0x0][0x658] ;  /* 0x00019600ff0c7b82 */ /* 0x000ee20000000800 */
[----:B0-----:R-:W-:Y:S01]  /*0bb0*/  ISETP.NE.U32.AND P0, PT, R24, RZ, PT ;  /* 0x000000ff1800720c */ /* 0x001fe20003f05070 */
[----:B------:R-:W-:Y:S02]  /*0bc0*/  IMAD.IADD R5, R9, 0x1, R5 ;  /* 0x0000000109057824 */ /* 0x000fe400078e0205 */
[----:B------:R-:W-:Y:S01]  /*0bd0*/  IMAD.MOV.U32 R9, RZ, RZ, -0x1 ;  /* 0xffffffffff097424 */ /* 0x000fe200078e00ff */
[----:B------:R-:W-:-:S03]  /*0be0*/  ISETP.NE.AND.EX P0, PT, R25, RZ, PT, P0 ;  /* 0x000000ff1900720c */ /* 0x000fc60003f05300 */
[----:B------:R-:W0:Y:S01]  /*0bf0*/  LDC R15, c[0x0][0x600] ;  /* 0x00018000ff0f7b82 */ /* 0x000e220000000800 */
[-CC-:B-1----:R-:W-:Y:S02]  /*0c00*/  SHF.R.U64 R13, R8, R6.reuse, R5.reuse ;  /* 0x00000006080d7219 */ /* 0x182fe40000001205 */
[----:B------:R-:W-:-:S05]  /*0c10*/  SHF.R.U32.HI R0, RZ, R6, R5 ;  /* 0x00000006ff007219 */ /* 0x000fca0000011605 */
[----:B------:R-:W1:Y:S01]  /*0c20*/  LDC R14, c[0x0][0x648] ;  /* 0x00019200ff0e7b82 */ /* 0x000e620000000800 */
[-CC-:B--2---:R-:W-:Y:S02]  /*0c30*/  SHF.R.U64 R27, R13, R11.reuse, R0.reuse ;  /* 0x0000000b0d1b7219 */ /* 0x184fe40000001200 */
[----:B------:R-:W-:-:S05]  /*0c40*/  SHF.R.U32.HI R5, RZ, R11, R0 ;  /* 0x0000000bff057219 */ /* 0x000fca0000011600 */
[----:B------:R-:W2:Y:S01]  /*0c50*/  LDC R26, c[0x0][0x638] ;  /* 0x00018e00ff1a7b82 */ /* 0x000ea20000000800 */
[-CC-:B---3--:R-:W-:Y:S02]  /*0c60*/  SHF.R.U64 R20, R27, R12.reuse, R5.reuse ;  /* 0x0000000c1b147219 */ /* 0x188fe40000001205 */
[-C--:B------:R-:W-:Y:S02]  /*0c70*/  SHF.L.U32 R0, R9, R12.reuse, RZ ;  /* 0x0000000c09007219 */ /* 0x080fe400000006ff */
[----:B------:R-:W-:Y:S01]  /*0c80*/  SHF.R.U32.HI R5, RZ, R12, R5 ;  /* 0x0000000cff057219 */ /* 0x000fe20000011605 */
[----:B------:R-:W-:Y:S01]  /*0c90*/  IMAD.MOV.U32 R4, RZ, RZ, R20 ;  /* 0x000000ffff047224 */ /* 0x000fe200078e0014 */
[----:B------:R-:W-:Y:S01]  /*0ca0*/  LOP3.LUT R10, RZ, R0, RZ, 0x33, !PT ;  /* 0x00000000ff0a7212 */ /* 0x000fe200078e33ff */
[----:B------:R-:W3:Y:S01]  /*0cb0*/  LDC R23, c[0x0][0x610] ;  /* 0x00018400ff177b82 */ /* 0x000ee20000000800 */
[----:B------:R-:W-:Y:S05]  /*0cc0*/  @!P0 BRA `(.L_x_10) ;  /* 0x0000000000288947 */ /* 0x000fea0003800000 */
[----:B------:R-:W4:Y:S02]  /*0cd0*/  LDC R9, c[0x0][0x64c] ;  /* 0x00019300ff097b82 */ /* 0x000f240000000800 */
[----:B----4-:R-:W-:-:S05]  /*0ce0*/  IADD3 R9, P0, R20, R9, RZ ;  /* 0x0000000914097210 */ /* 0x010fca0007f1e0ff */
        /* <DEDUP_REMOVED lines=8> */
.L_x_10:
[----:B-1----:R-:W-:Y:S01]  /*0d70*/  SHF.R.U64 R4, R4, R14, R5 ;  /* 0x0000000e04047219 */ /* 0x002fe20000001205 */
[----:B0-----:R-:W-:Y:S01]  /*0d80*/  VIADD R6, R15, 0xffffffff ;  /* 0xffffffff0f067836 */ /* 0x001fe20000000000 */
[----:B------:R-:W-:Y:S02]  /*0d90*/  SHF.L.U32 R0, R21, R12, RZ ;  /* 0x0000000c15007219 */ /* 0x000fe400000006ff */
[----:B------:R-:W-:Y:S01]  /*0da0*/  LOP3.LUT R5, R27, R10, RZ, 0xc0, !PT ;  /* 0x0000000a1b057212 */ /* 0x000fe200078ec0ff */
[----:B------:R-:W-:Y:S01]  /*0db0*/  IMAD.MOV R7, RZ, RZ, -R4 ;  /* 0x000000ffff077224 */ /* 0x000fe200078e0a04 */
[----:B------:R-:W-:Y:S02]  /*0dc0*/  SEL R3, R3, R30, !P1 ;  /* 0x0000001e03037207 */ /* 0x000fe40004800000 */
[----:B------:R-:W-:Y:S01]  /*0dd0*/  LOP3.LUT R6, R13, R6, RZ, 0xc0, !PT ;  /* 0x000000060d067212 */ /* 0x000fe200078ec0ff */
[----:B------:R-:W-:Y:S02]  /*0de0*/  IMAD R4, R0, R4, R5 ;  /* 0x0000000400047224 */ /* 0x000fe400078e0205 */
[----:B--2---:R-:W-:-:S02]  /*0df0*/  IMAD R0, R7, R26, R20 ;  /* 0x0000001a07007224 */ /* 0x004fc400078e0214 */
[----:B---3--:R-:W-:Y:S02]  /*0e00*/  IMAD R3, R4, R23, R3 ;  /* 0x0000001704037224 */ /* 0x008fe400078e0203 */
[----:B------:R-:W-:Y:S02]  /*0e10*/  IMAD R154, R0, R15, R6 ;  /* 0x0000000f009a7224 */ /* 0x000fe400078e0206 */
[----:B------:R-:W-:Y:S02]  /*0e20*/  IMAD.MOV.U32 R4, RZ, RZ, 0x1 ;  /* 0x00000001ff047424 */ /* 0x000fe400078e00ff */
[----:B------:R-:W-:Y:S01]  /*0e30*/  IMAD.MOV.U32 R23, RZ, RZ, R28 ;  /* 0x000000ffff177224 */ /* 0x000fe200078e001c */
[----:B------:R-:W-:Y:S02]  /*0e40*/  SEL R153, R154, R3, !P1 ;  /* 0x000000039a997207 */ /* 0x000fe40004800000 */
[----:B------:R-:W-:Y:S02]  /*0e50*/  PRMT R0, R4, 0x7610, R0 ;  /* 0x0000761004007816 */ /* 0x000fe40000000000 */
[----:B------:R-:W-:-:S07]  /*0e60*/  SEL R154, R3, R154, !P1 ;  /* 0x0000009a039a7207 */ /* 0x000fce0004800000 */
.L_x_8:
[----:B------:R-:W-:-:S08]  /*0e70*/  NOP ;  /* 0x0000000000007918 */ /* 0x000fd00000000000 */
[----:B------:R-:W0:Y:S02]  /*0e80*/  USETMAXREG.TRY_ALLOC.CTAPOOL UP0, 0xe8 ;  /* 0x000000e8000079c8 */ /* 0x000e240008000600 */
[----:B0-----:R-:W-:-:S13]  /*0e90*/  PLOP3.LUT P0, PT, PT, PT, UP0, 0x80, 0x0 ;  /* 0x000000000000781c */ /* 0x001fda0003f0f008 */
[----:B------:R-:W-:Y:S05]  /*0ea0*/  @!P0 BRA `(.L_x_8) ;  /* 0xfffffffc00f08947 */ /* 0x000fea000383ffff */
[----:B------:R-:W-:Y:S01]  /*0eb0*/  ULDC.64 UR4, c[0x0][0x598] ;  /* 0x0001660000047ab9 */ /* 0x000fe20000000a00 */
[----:B------:R-:W-:Y:S01]  /*0ec0*/  ULDC.64 UR36, c[0x0][0x208] ;  /* 0x0000820000247ab9 */ /* 0x000fe20000000a00 */
[----:B------:R-:W-:-:S04]  /*0ed0*/  ISETP.NE.U32.AND P0, PT, RZ, UR4, PT ;  /* 0x00000004ff007c0c */ /* 0x000fc8000bf05070 */
[----:B------:R-:W-:-:S13]  /*0ee0*/  ISETP.NE.AND.EX P0, PT, RZ, UR5, PT, P0 ;  /* 0x00000005ff007c0c */ /* 0x000fda000bf05300 */
[----:B------:R-:W-:Y:S05]  /*0ef0*/  @!P0 BRA `(.L_x_11) ;  /* 0x00000000001c8947 */ /* 0x000fea0003800000 */
[----:B------:R-:W0:Y:S02]  /*0f00*/  LDC.64 R4, c[0x0][0x598] ;  /* 0x00016600ff047b82 */ /* 0x000e240000000a00 */
[----:B0-----:R-:W2:Y:S02]  /*0f10*/  LDG.E.64 R4, desc[UR36][R4.64] ;  /* 0x0000002404047981 */ /* 0x001ea4000c1e1b00 */
[----:B--2---:R-:W-:-:S04]  /*0f20*/  ISETP.NE.U32.AND P0, PT, R4, RZ, PT ;  /* 0x000000ff0400720c */ /* 0x004fc80003f05070 */
[----:B------:R-:W-:-:S13]  /*0f30*/  ISETP.NE.AND.EX P0, PT, R5, RZ, PT, P0 ;  /* 0x000000ff0500720c */ /* 0x000fda0003f05300 */
[----:B------:R-:W-:Y:S05]  /*0f40*/  @!P0 BRA `(.L_x_11) ;  /* 0x0000000000088947 */ /* 0x000fea0003800000 */
[----:B------:R0:W5:Y:S01]  /*0f50*/  LD.E R155, desc[UR36][R4.64] ;  /* 0x00000024049b7980 */ /* 0x000162000c101900 */
[----:B------:R-:W-:Y:S05]  /*0f60*/  BRA `(.L_x_12) ;  /* 0x0000000000247947 */ /* 0x000fea0003800000 */
.L_x_11:
[----:B------:R-:W-:Y:S02]  /*0f70*/  ULDC.64 UR4, c[0x0][0x588] ;  /* 0x0001620000047ab9 */ /* 0x000fe40000000a00 */
[----:B------:R-:W-:-:S04]  /*0f80*/  ISETP.NE.U32.AND P0, PT, RZ, UR4, PT ;  /* 0x00000004ff007c0c */ /* 0x000fc8000bf05070 */
[----:B------:R-:W-:-:S13]  /*0f90*/  ISETP.NE.AND.EX P0, PT, RZ, UR5, PT, P0 ;  /* 0x00000005ff007c0c */ /* 0x000fda000bf05300 */
[----:B------:R-:W-:Y:S05]  /*0fa0*/  @!P0 BRA `(.L_x_13) ;  /* 0x00000000000c8947 */ /* 0x000fea0003800000 */
[----:B------:R-:W0:Y:S02]  /*0fb0*/  LDC.64 R4, c[0x0][0x588] ;  /* 0x00016200ff047b82 */ /* 0x000e240000000a00 */
[----:B0-----:R1:W5:Y:S01]  /*0fc0*/  LDG.E R155, desc[UR36][R4.64] ;  /* 0x00000024049b7981 */ /* 0x001362000c1e1900 */
[----:B------:R-:W-:Y:S05]  /*0fd0*/  BRA `(.L_x_12) ;  /* 0x0000000000087947 */ /* 0x000fea0003800000 */
.L_x_13:
[----:B------:R-:W-:Y:S02]  /*0fe0*/  ULDC UR4, c[0x0][0x580] ;  /* 0x0001600000047ab9 */ /* 0x000fe40000000800 */
[----:B------:R-:W-:-:S07]  /*0ff0*/  IMAD.U32 R155, RZ, RZ, UR4 ;  /* 0x00000004ff9b7e24 */ /* 0x000fce000f8e00ff */
.L_x_12:
[----:B------:R-:W-:Y:S02]  /*1000*/  ULDC.64 UR4, c[0x0][0x5a0] ;  /* 0x0001680000047ab9 */ /* 0x000fe40000000a00 */
[----:B------:R-:W-:-:S04]  /*1010*/  ISETP.NE.U32.AND P0, PT, RZ, UR4, PT ;  /* 0x00000004ff007c0c */ /* 0x000fc8000bf05070 */
[----:B------:R-:W-:-:S13]  /*1020*/  ISETP.NE.AND.EX P0, PT, RZ, UR5, PT, P0 ;  /* 0x00000005ff007c0c */ /* 0x000fda000bf05300 */
[----:B------:R-:W-:Y:S05]  /*1030*/  @!P0 BRA `(.L_x_14) ;  /* 0x00000000001c8947 */ /* 0x000fea0003800000 */
[----:B01----:R-:W0:Y:S02]  /*1040*/  LDC.64 R4, c[0x0][0x5a0] ;  /* 0x00016800ff047b82 */ /* 0x003e240000000a00 */
[----:B0-----:R-:W2:Y:S02]  /*1050*/  LDG.E.64 R4, desc[UR36][R4.64] ;  /* 0x0000002404047981 */ /* 0x001ea4000c1e1b00 */
[----:B--2---:R-:W-:-:S04]  /*1060*/  ISETP.NE.U32.AND P0, PT, R4, RZ, PT ;  /* 0x000000ff0400720c */ /* 0x004fc80003f05070 */
[----:B------:R-:W-:-:S13]  /*1070*/  ISETP.NE.AND.EX P0, PT, R5, RZ, PT, P0 ;  /* 0x000000ff0500720c */ /* 0x000fda0003f05300 */
[----:B------:R-:W-:Y:S05]  /*1080*/  @!P0 BRA `(.L_x_14) ;  /* 0x0000000000088947 */ /* 0x000fea0003800000 */
[----:B------:R0:W5:Y:S01]  /*1090*/  LD.E R156, desc[UR36][R4.64] ;  /* 0x00000024049c7980 */ /* 0x000162000c101900 */
[----:B------:R-:W-:Y:S05]  /*10a0*/  BRA `(.L_x_15) ;  /* 0x0000000000247947 */ /* 0x000fea0003800000 */
.L_x_14:
[----:B------:R-:W-:Y:S02]  /*10b0*/  ULDC.64 UR4, c[0x0][0x590] ;  /* 0x0001640000047ab9 */ /* 0x000fe40000000a00 */
[----:B------:R-:W-:-:S04]  /*10c0*/  ISETP.NE.U32.AND P0, PT, RZ, UR4, PT ;  /* 0x00000004ff007c0c */ /* 0x000fc8000bf05070 */
[----:B------:R-:W-:-:S13]  /*10d0*/  ISETP.NE.AND.EX P0, PT, RZ, UR5, PT, P0 ;  /* 0x00000005ff007c0c */ /* 0x000fda000bf05300 */
[----:B------:R-:W-:Y:S05]  /*10e0*/  @!P0 BRA `(.L_x_16) ;  /* 0x00000000000c8947 */ /* 0x000fea0003800000 */
[----:B------:R-:W2:Y:S02]  /*10f0*/  LDC.64 R156, c[0x0][0x590] ;  /* 0x00016400ff9c7b82 */ /* 0x000ea40000000a00 */
[----:B--2---:R2:W5:Y:S01]  /*1100*/  LDG.E R156, desc[UR36][R156.64] ;  /* 0x000000249c9c7981 */ /* 0x004562000c1e1900 */
[----:B------:R-:W-:Y:S05]  /*1110*/  BRA `(.L_x_15) ;  /* 0x0000000000087947 */ /* 0x000fea0003800000 */
.L_x_16:
[----:B------:R-:W-:Y:S02]  /*1120*/  ULDC UR4, c[0x0][0x584] ;  /* 0x0001610000047ab9 */ /* 0x000fe40000000800 */
[----:B------:R-:W-:-:S07]  /*1130*/  IMAD.U32 R156, RZ, RZ, UR4 ;  /* 0x00000004ff9c7e24 */ /* 0x000fce000f8e00ff */
.L_x_15:
[----:B------:R-:W-:-:S13]  /*1140*/  LOP3.LUT P0, RZ, R0, 0xff, RZ, 0xc0, !PT ;  /* 0x000000ff00ff7812 */ /* 0x000fda000780c0ff */
[----:B------:R-:W-:Y:S05]  /*1150*/  @!P0 EXIT ;  /* 0x000000000000894d */ /* 0x000fea0003800000 */
[----:B------:R-:W-:Y:S01]  /*1160*/  ULDC UR4, c[0x0][0x28c] ;  /* 0x0000a30000047ab9 */ /* 0x000fe20000000800 */
[----:B--2---:R-:W-:Y:S01]  /*1170*/  LOP3.LUT R157, R19, 0x1, RZ, 0xfc, !PT ;  /* 0x00000001139d7812 */ /* 0x004fe200078efcff */
[----:B------:R-:W-:Y:S01]  /*1180*/  UIADD3 UR4, UR4, 0x7f, URZ ;  /* 0x0000007f04047890 */ /* 0x000fe2000fffe03f */
[----:B------:R-:W-:Y:S01]  /*1190*/  UMOV UR38, URZ ;  /* 0x0000003f00267c82 */ /* 0x000fe20008000000 */
[----:B------:R-:W-:Y:S02]  /*11a0*/  UMOV UR39, URZ ;  /* 0x0000003f00277c82 */ /* 0x000fe40008000000 */
[----:B------:R-:W-:-:S04]  /*11b0*/  USHF.R.S32.HI UR5, URZ, 0x1f, UR4 ;  /* 0x0000001f3f057899 */ /* 0x000fc80008011404 */
[----:B------:R-:W-:-:S04]  /*11c0*/  ULEA.HI UR5, UR5, UR4, URZ, 0x7 ;  /* 0x0000000405057291 */ /* 0x000fc8000f8f383f */
[----:B------:R-:W-:-:S12]  /*11d0*/  USHF.R.S32.HI UR40, URZ, 0x7, UR5 ;  /* 0x000000073f287899 */ /* 0x000fd80008011405 */
.L_x_290:
[----:B------:R-:W-:Y:S01]  /*11e0*/  LOP3.LUT R0, R18, 0x80, RZ, 0xc0, !PT ;  /* 0x0000008012007812 */ /* 0x000fe200078ec0ff */
[----:B--2---:R-:W2:Y:S01]  /*11f0*/  S2UR UR7, SR_CgaCtaId ;  /* 0x00000000000779c3 */ /* 0x004ea20000008800 */
[----:B------:R-:W-:Y:S02]  /*1200*/  UMOV UR6, 0x400 ;  /* 0x0000040000067882 */ /* 0x000fe40000000000 */
[----:B------:R-:W-:-:S06]  /*1210*/  SHF.R.U32.HI R0, RZ, 0x7, R0 ;  /* 0x00000007ff007819 */ /* 0x000fcc0000011600 */
[----:B---3--:R-:W3:Y:S01]  /*1220*/  SHFL.IDX PT, R0, R0, RZ, 0x1f ;  /* 0x00001fff00007589 */ /* 0x008ee200000e0000 */
[----:B--2---:R-:W-:Y:S01]  /*1230*/  ULEA UR6, UR7, UR6, 0x18 ;  /* 0x0000000607067291 */ /* 0x004fe2000f8ec03f */
[----:B---3--:R-:W-:-:S13]  /*1240*/  R2UR UR4, R0 ;  /* 0x00000000000472ca */ /* 0x008fda00000e0000 */
[----:B------:R-:W-:-:S04]  /*1250*/  ULEA.HI UR5, UR4, UR4, URZ, 0x1 ;  /* 0x0000000404057291 */ /* 0x000fc8000f8f083f */
[----:B------:R-:W-:-:S04]  /*1260*/  ULOP3.LUT UR5, UR5, 0x7fffe, URZ, 0xc0, !UPT ;  /* 0x0007fffe05057892 */ /* 0x000fc8000f8ec03f */
[----:B------:R-:W-:-:S03]  /*1270*/  UIADD3 UR5, UR4, -UR5, URZ ;  /* 0x8000000504057290 */ /* 0x000fc6000fffe03f */
[----:B------:R-:W-:Y:S01]  /*1280*/  ULDC UR4, c[0x0][0x28c] ;  /* 0x0000a30000047ab9 */ /* 0x000fe20000000800 */
[----:B------:R-:W-:Y:S01]  /*1290*/  ULEA UR5, UR5, UR6, 0xd ;  /* 0x0000000605057291 */ /* 0x000fe2000f8e683f */
[----:B------:R-:W-:-:S03]  /*12a0*/  ISETP.LT.AND P0, PT, RZ, UR4, PT ;  /* 0x00000004ff007c0c */ /* 0x000fc6000bf01270 */
[----:B------:R-:W-:-:S04]  /*12b0*/  UIADD3 UR5, UR5, 0x100, URZ ;  /* 0x0000010005057890 */ /* 0x000fc8000fffe03f */
[----:B------:R-:W-:-:S04]  /*12c0*/  USHF.R.U32.HI UR5, URZ, 0x4, UR5 ;  /* 0x000000043f057899 */ /* 0x000fc80008011605 */
[----:B------:R-:W-:Y:S02]  /*12d0*/  ULOP3.LUT UR41, UR5, 0x3fff, URZ, 0xc0, !UPT ;  /* 0x00003fff05297892 */ /* 0x000fe4000f8ec03f */
[----:B-1--45:R-:W-:Y:S10]  /*12e0*/  @P0 BRA `(.L_x_17) ;  /* 0x0000000000400947 */ /* 0x032ff40003800000 */
[----:B------:R-:W-:Y:S01]  /*12f0*/  MOV R0, 0x0 ;  /* 0x0000000000007802 */ /* 0x000fe20000000f00 */
[----:B------:R-:W-:Y:S01]  /*1300*/  ULDC.64 UR4, c[0x4][0x68] ;  /* 0x01001a0000047ab9 */ /* 0x000fe20000000a00 */
[----:B------:R-:W-:Y:S01]  /*1310*/  ULDC.64 UR6, c[0x4][0x8] ;  /* 0x0100020000067ab9 */ /* 0x000fe20000000a00 */
[----:B01----:R-:W-:Y:S01]  /*1320*/  IMAD.U32 R4, RZ, RZ, UR4 ;  /* 0x00000004ff047e24 */ /* 0x003fe2000f8e00ff */
[----:B------:R0:W1:Y:S01]  /*1330*/  LDC.64 R14, c[0x4][R0] ;  /* 0x01000000000e7b82 */ /* 0x0000620000000a00 */
[----:B------:R-:W-:Y:S01]  /*1340*/  IMAD.U32 R5, RZ, RZ, UR5 ;  /* 0x00000005ff057e24 */ /* 0x000fe2000f8e00ff */
[----:B------:R-:W-:Y:S01]  /*1350*/  ULDC.64 UR4, c[0x4][0x70] ;  /* 0x01001c0000047ab9 */ /* 0x000fe20000000a00 */
[----:B------:R-:W-:Y:S02]  /*1360*/  IMAD.U32 R10, RZ, RZ, UR6 ;  /* 0x00000006ff0a7e24 */ /* 0x000fe4000f8e00ff */
[----:B------:R-:W-:Y:S02]  /*1370*/  IMAD.U32 R6, RZ, RZ, UR4 ;  /* 0x00000004ff067e24 */ /* 0x000fe4000f8e00ff */
[----:B------:R-:W-:-:S02]  /*1380*/  IMAD.U32 R7, RZ, RZ, UR5 ;  /* 0x00000005ff077e24 */ /* 0x000fc4000f8e00ff */
[----:B------:R-:W-:Y:S02]  /*1390*/  IMAD.U32 R11, RZ, RZ, UR7 ;  /* 0x00000007ff0b7e24 */ /* 0x000fe4000f8e00ff */
[----:B------:R-:W-:Y:S02]  /*13a0*/  IMAD.MOV.U32 R8, RZ, RZ, 0x1e1 ;  /* 0x000001e1ff087424 */ /* 0x000fe400078e00ff */
[----:B------:R-:W-:Y:S02]  /*13b0*/  IMAD.MOV.U32 R12, RZ, RZ, 0x1 ;  /* 0x00000001ff0c7424 */ /* 0x000fe400078e00ff */
[----:B0-----:R-:W-:-:S07]  /*13c0*/  IMAD.MOV.U32 R13, RZ, RZ, RZ ;  /* 0x000000ffff0d7224 */ /* 0x001fce00078e00ff */
[----:B------:R-:W-:-:S07]  /*13d0*/  LEPC R20, `(.L_x_17) ;  /* 0x000000001014794e */ /* 0x000fce0000000000 */
[----:B-1---5:R-:W-:Y:S05]  /*13e0*/  CALL.ABS.NOINC R14 ;  /* 0x000000000e007343 */ /* 0x022fea0003c00000 */
.L_x_17:
[----:B------:R-:W-:-:S13]  /*13f0*/  ISETP.NE.AND P0, PT, R157, 0x3, PT ;  /* 0x000000039d00780c */ /* 0x000fda0003f05270 */
[----:B------:R-:W-:Y:S05]  /*1400*/  @!P0 BRA `(.L_x_18) ;  /* 0x0000000000048947 */ /* 0x000fea0003800000 */
[----:B------:R-:W-:Y:S01]  /*1410*/  BPT.TRAP 0x1 ;  /* 0x000000040000795c */ /* 0x000fe20000300000 */
.L_x_18:
[----:B------:R-:W2:Y:S01]  /*1420*/  S2UR UR5, SR_CgaCtaId ;  /* 0x00000000000579c3 */ /* 0x000ea20000008800 */
[----:B------:R-:W-:Y:S01]  /*1430*/  UMOV UR4, 0x400 ;  /* 0x0000040000047882 */ /* 0x000fe20000000000 */
[----:B------:R-:W-:Y:S02]  /*1440*/  IMAD.U32 R0, RZ, RZ, UR38 ;  /* 0x00000026ff007e24 */ /* 0x000fe4000f8e00ff */
[----:B------:R-:W-:-:S03]  /*1450*/  IMAD.U32 R3, RZ, RZ, UR39 ;  /* 0x00000027ff037e24 */ /* 0x000fc6000f8e00ff */
[----:B------:R-:W-:Y:S01]  /*1460*/  SHF.L.U32 R0, R0, 0x1f, RZ ;  /* 0x0000001f00007819 */ /* 0x000fe200000006ff */
[----:B--2---:R-:W-:-:S06]  /*1470*/  ULEA UR4, UR5, UR4, 0x18 ;  /* 0x0000000405047291 */ /* 0x004fcc000f8ec03f */
[----:B------:R-:W-:-:S04]  /*1480*/  IMAD.U32 R6, RZ, RZ, UR4 ;  /* 0x00000004ff067e24 */ /* 0x000fc8000f8e00ff */
[----:B------:R-:W-:-:S04]  /*1490*/  IMAD R3, R3, 0x8, R6 ;  /* 0x0000000803037824 */ /* 0x000fc800078e0206 */
[----:B------:R2:W3:Y:S01]  /*14a0*/  SYNCS.PHASECHK.TRANS64.TRYWAIT P1, [R3+URZ], R0 ;  /* 0x00000000030075a7 */ /* 0x0004e2000802017f */
[----:B------:R-:W-:Y:S05]  /*14b0*/  @!P0 BRA `(.L_x_19) ;  /* 0x0000000000048947 */ /* 0x000fea0003800000 */
[----:B------:R-:W-:Y:S01]  /*14c0*/  BPT.TRAP 0x1 ;  /* 0x000000040000795c */ /* 0x000fe20000300000 */
.L_x_19:
[----:B---3--:R-:W-:Y:S05]  /*14d0*/  @P1 BRA `(.L_x_20) ;  /* 0x0000000000081947 */ /* 0x008fea0003800000 */
[----:B------:R-:W3:Y:S02]  /*14e0*/  SYNCS.PHASECHK.TRANS64.TRYWAIT P1, [R3+URZ], R0 ;  /* 0x00000000030075a7 */ /* 0x000ee4000802017f */
[----:B---3--:R-:W-:Y:S05]  /*14f0*/  @!P1 BRA `(.L_x_21) ;  /* 0x000000a800149947 */ /* 0x008fea0003800000 */
.L_x_20:
[----:B------:R-:W-:-:S04]  /*1500*/  UISETP.LT.AND UP0, UPT, UR40, 0x1, UPT ;  /* 0x000000012800788c */ /* 0x000fc8000bf01270 */
[----:B------:R-:W-:-:S06]  /*1510*/  USEL UR4, UR40, 0x1, UP0 ;  /* 0x0000000128047887 */ /* 0x000fcc0008000000 */
[----:B--23--:R-:W-:Y:S01]  /*1520*/  IMAD.U32 R0, RZ, RZ, UR4 ;  /* 0x00000004ff007e24 */ /* 0x00cfe2000f8e00ff */
[----:B------:R-:W-:Y:S05]  /*1530*/  WARPSYNC.ALL ;  /* 0x0000000000007948 */ /* 0x000fea0003800000 */
[----:B------:R-:W-:-:S04]  /*1540*/  IADD3 R0, -R0, UR40, RZ ;  /* 0x0000002800007c10 */ /* 0x000fc8000fffe1ff */
[----:B------:R-:W-:Y:S02]  /*1550*/  ISETP.GE.AND P1, PT, R0, 0x1, PT ;  /* 0x000000010000780c */ /* 0x000fe40003f26270 */
[----:B------:R-:W-:Y:S01]  /*1560*/  R2UR UR4, R6 ;  /* 0x00000000060472ca */ /* 0x000fe200000e0000 */
[----:B------:R-:W-:Y:S01]  /*1570*/  WARPGROUP.ARRIVE ;  /* 0x00000000000079c5 */ /* 0x000fe20000000000 */
[----:B------:R-:W-:Y:S01]  /*1580*/  UMOV UR9, 0x40000040 ;  /* 0x4000004000097882 */ /* 0x000fe20000000000 */
[----:B------:R-:W-:-:S10]  /*1590*/  UMOV UR11, 0x40000040 ;  /* 0x40000040000b7882 */ /* 0x000fd40000000000 */
[----:B------:R-:W-:-:S04]  /*15a0*/  UIADD3 UR4, UR4, 0x10100, URZ ;  /* 0x0001010004047890 */ /* 0x000fc8000fffe03f */
[----:B------:R-:W-:-:S04]  /*15b0*/  USHF.R.U32.HI UR4, URZ, 0x4, UR4 ;  /* 0x000000043f047899 */ /* 0x000fc80008011604 */
[----:B------:R-:W-:Y:S02]  /*15c0*/  ULOP3.LUT UR5, UR4, 0x3fff, URZ, 0xc0, !UPT ;  /* 0x00003fff04057892 */ /* 0x000fe4000f8ec03f */
[----:B------:R-:W-:Y:S02]  /*15d0*/  ULOP3.LUT UR4, UR41, 0x10000, URZ, 0xfc, !UPT ;  /* 0x0001000029047892 */ /* 0x000fe4000f8efc3f */
[----:B------:R-:W-:Y:S02]  /*15e0*/  ULOP3.LUT UR5, UR5, 0x10000, URZ, 0xfc, !UPT ;  /* 0x0001000005057892 */ /* 0x000fe4000f8efc3f */
[----:B------:R-:W-:Y:S02]  /*15f0*/  ULEA UR6, UR39, UR4, 0xb ;  /* 0x0000000427067291 */ /* 0x000fe4000f8e583f */
[----:B------:R-:W-:-:S05]  /*1600*/  ULEA UR7, UR39, UR5, 0xc ;  /* 0x0000000527077291 */ /* 0x000fca000f8e603f */
[----:B------:R-:W-:Y:S02]  /*1610*/  UMOV UR8, UR6 ;  /* 0x0000000600087c82 */ /* 0x000fe40008000000 */
[----:B------:R-:W-:Y:S02]  /*1620*/  UMOV UR10, UR7 ;  /* 0x00000007000a7c82 */ /* 0x000fe40008000000 */
[----:B------:R-:W-:Y:S01]  /*1630*/  HGMMA.64x256x16.F32.BF16 R24, gdesc[UR8], RZ, !UPT, gsb0 ;  /* 0x03e00000081879f0 */ /* 0x000fe2000c0018ff */
[----:B------:R-:W-:Y:S02]  /*1640*/  UIADD3 UR8, UR6, 0x2, URZ ;  /* 0x0000000206087890 */ /* 0x000fe4000fffe03f */
[----:B------:R-:W-:Y:S01]  /*1650*/  UIADD3 UR10, UR7, 0x2, URZ ;  /* 0x00000002070a7890 */ /* 0x000fe2000fffe03f */
[----:B------:R-:W-:Y:S01]  /*1660*/  UMOV UR9, 0x40000040 ;  /* 0x4000004000097882 */ /* 0x000fe20000000000 */
[----:B------:R-:W-:Y:S01]  /*1670*/  UMOV UR11, 0x40000040 ;  /* 0x40000040000b7882 */ /* 0x000fe20000000000 */
[----:B------:R-:W-:-:S02]  /*1680*/  WARPGROUP.DEPBAR.LE gsb0, 0x0 ;  /* 0x00008000000079c5 */ /* 0x000fc40000010000 */
[----:B------:R-:W-:-:S15]  /*1690*/  WARPGROUP.ARRIVE ;  /* 0x00000000000079c5 */ /* 0x000fde0000000000 */
[----:B------:R-:W-:-:S05]  /*16a0*/  NOP ;  /* 0x0000000000007918 */ /* 0x000fca0000000000 */
[----:B------:R-:W-:Y:S01]  /*16b0*/  HGMMA.64x256x16.F32.BF16 R24, gdesc[UR8], R24, gsb0 ;  /* 0x03e00000081879f0 */ /* 0x000fe20008001818 */
[----:B------:R-:W-:Y:S02]  /*16c0*/  UIADD3 UR8, UR6, 0x4, URZ ;  /* 0x0000000406087890 */ /* 0x000fe4000fffe03f */
[----:B------:R-:W-:Y:S01]  /*16d0*/  UIADD3 UR10, UR7, 0x4, URZ ;  /* 0x00000004070a7890 */ /* 0x000fe2000fffe03f */
[----:B------:R-:W-:Y:S01]  /*16e0*/  UMOV UR9, 0x40000040 ;  /* 0x4000004000097882 */ /* 0x000fe20000000000 */
[----:B------:R-:W-:Y:S01]  /*16f0*/  UMOV UR11, 0x40000040 ;  /* 0x40000040000b7882 */ /* 0x000fe20000000000 */
[----:B------:R-:W-:Y:S02]  /*1700*/  WARPGROUP.DEPBAR.LE gsb0, 0x0 ;  /* 0x00008000000079c5 */ /* 0x000fe40000010000 */
        /* <DEDUP_REMOVED lines=42> */
[----:B------:R-:W-:Y:S03]  /*19b0*/  HGMMA.64x256x16.F32.BF16 R24, gdesc[UR8], R24, gsb0 ;  /* 0x03e00000081879f0 */ /* 0x000fe60008001818 */
[----:B------:R-:W-:Y:S02]  /*19c0*/  WARPGROUP.DEPBAR.LE gsb0, 0x0 ;  /* 0x00008000000079c5 */ /* 0x000fe40000010000 */
[----:B------:R-:W-:Y:S05]  /*19d0*/  @!P1 BRA `(.L_x_22) ;  /* 0x0000000400b09947 */ /* 0x000fea0003800000 */
[----:B------:R-:W-:Y:S02]  /*19e0*/  UIADD3 UR6, UR39, 0x1, URZ ;  /* 0x0000000127067890 */ /* 0x000fe4000fffe03f */
[----:B------:R-:W-:Y:S02]  /*19f0*/  IMAD.U32 R3, RZ, RZ, UR39 ;  /* 0x00000027ff037e24 */ /* 0x000fe4000f8e00ff */
[----:B------:R-:W-:-:S04]  /*1a00*/  UISETP.NE.AND UP0, UPT, UR6, 0x2, UPT ;  /* 0x000000020600788c */ /* 0x000fc8000bf05270 */
[----:B------:R-:W-:Y:S02]  /*1a10*/  USEL UR7, URZ, 0x1, UP0 ;  /* 0x000000013f077887 */ /* 0x000fe40008000000 */
[----:B------:R-:W-:Y:S02]  /*1a20*/  USEL UR6, UR6, URZ, UP0 ;  /* 0x0000003f06067287 */ /* 0x000fe40008000000 */
[----:B------:R-:W-:-:S06]  /*1a30*/  ULOP3.LUT UR7, UR38, UR7, URZ, 0x3c, !UPT ;  /* 0x0000000726077292 */ /* 0x000fcc000f8e3c3f */
[----:B------:R-:W-:-:S07]  /*1a40*/  IMAD.U32 R7, RZ, RZ, UR7 ;  /* 0x00000007ff077e24 */ /* 0x000fce000f8e00ff */
.L_x_29:
[----:B------:R-:W-:Y:S05]  /*1a50*/  @!P0 BRA `(.L_x_23) ;  /* 0x0000000000048947 */ /* 0x000fea0003800000 */
[----:B------:R-:W-:Y:S01]  /*1a60*/  BPT.TRAP 0x1 ;  /* 0x000000040000795c */ /* 0x000fe20000300000 */
.L_x_23:
[----:B------:R-:W2:Y:S01]  /*1a70*/  S2UR UR8, SR_CgaCtaId ;  /* 0x00000000000879c3 */ /* 0x000ea20000008800 */
[----:B------:R-:W-:Y:S01]  /*1a80*/  UMOV UR7, 0x400 ;  /* 0x0000040000077882 */ /* 0x000fe20000000000 */
[----:B01----:R-:W-:Y:S01]  /*1a90*/  IMAD.U32 R5, RZ, RZ, UR6 ;  /* 0x00000006ff057e24 */ /* 0x003fe2000f8e00ff */
[----:B------:R-:W-:Y:S01]  /*1aa0*/  SHF.L.U32 R4, R7, 0x1f, RZ ;  /* 0x0000001f07047819 */ /* 0x000fe200000006ff */
[----:B--2---:R-:W-:-:S06]  /*1ab0*/  ULEA UR7, UR8, UR7, 0x18 ;  /* 0x0000000708077291 */ /* 0x004fcc000f8ec03f */
[----:B------:R-:W-:-:S04]  /*1ac0*/  IMAD.U32 R6, RZ, RZ, UR7 ;  /* 0x00000007ff067e24 */ /* 0x000fc8000f8e00ff */
[----:B------:R-:W-:-:S04]  /*1ad0*/  IMAD R5, R5, 0x8, R6 ;  /* 0x0000000805057824 */ /* 0x000fc800078e0206 */
[----:B------:R0:W1:Y:S01]  /*1ae0*/  SYNCS.PHASECHK.TRANS64.TRYWAIT P1, [R5+URZ], R4 ;  /* 0x00000004050075a7 */ /* 0x000062000802017f */
[----:B------:R-:W-:Y:S05]  /*1af0*/  @!P0 BRA `(.L_x_24) ;  /* 0x0000000000048947 */ /* 0x000fea0003800000 */
[----:B------:R-:W-:Y:S01]  /*1b00*/  BPT.TRAP 0x1 ;  /* 0x000000040000795c */ /* 0x000fe20000300000 */
.L_x_24:
[----:B-1----:R-:W-:Y:S05]  /*1b10*/  @P1 BRA `(.L_x_25) ;  /* 0x0000000000081947 */ /* 0x002fea0003800000 */
[----:B------:R-:W1:Y:S02]  /*1b20*/  SYNCS.PHASECHK.TRANS64.TRYWAIT P1, [R5+URZ], R4 ;  /* 0x00000004050075a7 */ /* 0x000e64000802017f */
[----:B-1----:R-:W-:Y:S05]  /*1b30*/  @!P1 BRA `(.L_x_26) ;  /* 0x000000a000989947 */ /* 0x002fea0003800000 */
.L_x_25:
[----:B------:R-:W-:Y:S01]  /*1b40*/  ULEA UR7, UR6, UR4, 0xb ;  /* 0x0000000406077291 */ /* 0x000fe2000f8e583f */
[----:B------:R-:W-:Y:S01]  /*1b50*/  WARPGROUP.ARRIVE ;  /* 0x00000000000079c5 */ /* 0x000fe20000000000 */
[----:B------:R-:W-:Y:S01]  /*1b60*/  ULEA UR12, UR6, UR5, 0xc ;  /* 0x00000005060c7291 */ /* 0x000fe2000f8e603f */
[----:B------:R-:W-:Y:S01]  /*1b70*/  UMOV UR9, 0x40000040 ;  /* 0x4000004000097882 */ /* 0x000fe20000000000 */
[----:B------:R-:W-:-:S03]  /*1b80*/  UMOV UR11, 0x40000040 ;  /* 0x40000040000b7882 */ /* 0x000fc60000000000 */
[----:B------:R-:W-:Y:S02]  /*1b90*/  UMOV UR8, UR7 ;  /* 0x0000000700087c82 */ /* 0x000fe40008000000 */
[----:B------:R-:W-:Y:S02]  /*1ba0*/  UMOV UR10, UR12 ;  /* 0x0000000c000a7c82 */ /* 0x000fe40008000000 */
[----:B------:R-:W-:Y:S01]  /*1bb0*/  HGMMA.64x256x16.F32.BF16 R24, gdesc[UR8], R24, gsb0 ;  /* 0x03e00000081879f0 */ /* 0x000fe20008001818 */
        /* <DEDUP_REMOVED lines=58> */
[----:B------:R-:W-:Y:S01]  /*1f60*/  BPT.TRAP 0x1 ;  /* 0x000000040000795c */ /* 0x000fe20000300000 */
.L_x_27:
[----:B------:R-:W-:-:S13]  /*1f70*/  ISETP.NE.AND P1, PT, R22, RZ, PT ;  /* 0x000000ff1600720c */ /* 0x000fda0003f25270 */
[----:B01----:R-:W-:-:S04]  /*1f80*/  @P1 IMAD R4, R3, 0x8, R6 ;  /* 0x0000000803041824 */ /* 0x003fc800078e0206 */
[----:B------:R-:W-:-:S05]  /*1f90*/  @P1 VIADD R5, R4, 0x10 ;  /* 0x0000001004051836 */ /* 0x000fca0000000000 */
[----:B------:R-:W-:-:S04]  /*1fa0*/  @P1 PRMT R5, R152, 0x654, R5 ;  /* 0x0000065498051816 */ /* 0x000fc80000000005 */
[----:B------:R0:W-:Y:S01]  /*1fb0*/  @P1 SYNCS.ARRIVE.TRANS64.RED.A1T0 RZ, [R5+URZ], RZ ;  /* 0x000000ff05ff19a7 */ /* 0x0001e2000810043f */
[----:B------:R-:W-:-:S13]  /*1fc0*/  ISETP.GT.U32.AND P1, PT, R19, 0x1, PT ;  /* 0x000000011300780c */ /* 0x000fda0003f24070 */
[----:B0-----:R-:W-:Y:S05]  /*1fd0*/  @P1 BRA `(.L_x_28) ;  /* 0x0000000000041947 */ /* 0x001fea0003800000 */
[----:B------:R-:W-:Y:S01]  /*1fe0*/  BPT.TRAP 0x1 ;  /* 0x000000040000795c */ /* 0x000fe20000300000 */
.L_x_28:
[----:B------:R-:W-:Y:S01]  /*1ff0*/  UIADD3 UR6, UR6, 0x1, URZ ;  /* 0x0000000106067890 */ /* 0x000fe2000fffe03f */
[C---:B------:R-:W-:Y:S01]  /*2000*/  ISETP.GT.AND P2, PT, R0.reuse, 0x1, PT ;  /* 0x000000010000780c */ /* 0x040fe20003f44270 */
[----:B------:R-:W-:Y:S02]  /*2010*/  VIADD R3, R3, 0x1 ;  /* 0x0000000103037836 */ /* 0x000fe40000000000 */
[----:B------:R-:W-:Y:S01]  /*2020*/  UISETP.NE.AND UP0, UPT, UR6, 0x2, UPT ;  /* 0x000000020600788c */ /* 0x000fe2000bf05270 */
[----:B------:R-:W-:Y:S02]  /*2030*/  VIADD R0, R0, 0xffffffff ;  /* 0xffffffff00007836 */ /* 0x000fe40000000000 */
[C---:B------:R-:W-:Y:S01]  /*2040*/  ISETP.NE.AND P1, PT, R3.reuse, 0x2, PT ;  /* 0x000000020300780c */ /* 0x040fe20003f25270 */
[----:B------:R-:W-:Y:S02]  /*2050*/  USEL UR7, URZ, 0x1, UP0 ;  /* 0x000000013f077887 */ /* 0x000fe40008000000 */
[----:B------:R-:W-:Y:S01]  /*2060*/  USEL UR6, UR6, URZ, UP0 ;  /* 0x0000003f06067287 */ /* 0x000fe20008000000 */
[----:B------:R-:W-:-:S03]  /*2070*/  SEL R3, R3, RZ, P1 ;  /* 0x000000ff03037207 */ /* 0x000fc60000800000 */
[----:B------:R-:W-:Y:S01]  /*2080*/  LOP3.LUT R7, R7, UR7, RZ, 0x3c, !PT ;  /* 0x0000000707077c12 */ /* 0x000fe2000f8e3cff */
[----:B------:R-:W-:Y:S07]  /*2090*/  @P2 BRA `(.L_x_29) ;  /* 0xfffffff8006c2947 */ /* 0x000fee000383ffff */
.L_x_22:
[----:B------:R-:W2:Y:S02]  /*20a0*/  LDC R0, c[0x0][0x28c] ;  /* 0x0000a300ff007b82 */ /* 0x000ea40000000800 */
[----:B--2---:R-:W-:-:S13]  /*20b0*/  ISETP.GE.AND P1, PT, R0, 0x1, PT ;  /* 0x000000010000780c */ /* 0x004fda0003f26270 */
[----:B------:R-:W-:Y:S05]  /*20c0*/  @!P1 BRA `(.L_x_30) ;  /* 0x0000000000409947 */ /* 0x000fea0003800000 */
[----:B------:R-:W-:Y:S05]  /*20d0*/  @!P0 BRA `(.L_x_31) ;  /* 0x0000000000048947 */ /* 0x000fea0003800000 */
[----:B------:R-:W-:Y:S01]  /*20e0*/  BPT.TRAP 0x1 ;  /* 0x000000040000795c */ /* 0x000fe20000300000 */
.L_x_31:
[----:B------:R-:W-:Y:S01]  /*20f0*/  ISETP.NE.AND P0, PT, R22, RZ, PT ;  /* 0x000000ff1600720c */ /* 0x000fe20003f05270 */
[----:B------:R-:W-:-:S12]  /*2100*/  UISETP.LT.AND UP1, UPT, UR40, 0x1, UPT ;  /* 0x000000012800788c */ /* 0x000fd8000bf21270 */
[----:B------:R-:W-:-:S05]  /*2110*/  VOTEU.ANY UP0, P0 ;  /* 0x00000000003f7886 */ /* 0x000fca0000000100 */
[----:B------:R-:W-:-:S04]  /*2120*/  @UP0 USEL UR4, UR40, 0x1, UP1 ;  /* 0x0000000128040887 */ /* 0x000fc80008800000 */
[----:B------:R-:W-:-:S06]  /*2130*/  @UP0 UIADD3 UR4, UR39, UR40, -UR4 ;  /* 0x0000002827040290 */ /* 0x000fcc000fffe804 */
[----:B------:R-:W-:-:S04]  /*2140*/  IMAD.U32 R0, RZ, RZ, UR4 ;  /* 0x00000004ff007e24 */ /* 0x000fc8000f8e00ff */
[----:B------:R-:W-:-:S05]  /*2150*/  @P0 IMAD.SHL.U32 R0, R0, 0x8, RZ ;  /* 0x0000000800000824 */ /* 0x000fca00078e00ff */
[----:B------:R-:W-:-:S04]  /*2160*/  @P0 LOP3.LUT R0, R0, 0x8, RZ, 0xc0, !PT ;  /* 0x0000000800000812 */ /* 0x000fc800078ec0ff */
[----:B------:R-:W-:-:S04]  /*2170*/  @P0 IADD3 R3, R6, 0x10, R0 ;  /* 0x0000001006030810 */ /* 0x000fc80007ffe000 */
[----:B------:R-:W-:-:S04]  /*2180*/  @P0 PRMT R3, R152, 0x654, R3 ;  /* 0x0000065498030816 */ /* 0x000fc80000000003 */
[----:B------:R2:W-:Y:S01]  /*2190*/  @P0 SYNCS.ARRIVE.TRANS64.RED.A1T0 RZ, [R3+URZ], RZ ;  /* 0x000000ff03ff09a7 */ /* 0x0005e2000810043f */
[----:B------:R-:W-:-:S13]  /*21a0*/  ISETP.GT.U32.AND P0, PT, R19, 0x1, PT ;  /* 0x000000011300780c */ /* 0x000fda0003f04070 */
[----:B--2---:R-:W-:Y:S05]  /*21b0*/  @P0 BRA `(.L_x_30) ;  /* 0x0000000000040947 */ /* 0x004fea0003800000 */
[----:B------:R-:W-:Y:S01]  /*21c0*/  BPT.TRAP 0x1 ;  /* 0x000000040000795c */ /* 0x000fe20000300000 */
.L_x_30:
[----:B------:R-:W2:Y:S01]  /*21d0*/  LDC R6, c[0x0][0x288] ;  /* 0x0000a200ff067b82 */ /* 0x000ea20000000800 */
[--C-:B------:R-:W-:Y:S01]  /*21e0*/  SHF.R.U32.HI R0, RZ, 0x2, R18.reuse ;  /* 0x00000002ff007819 */ /* 0x100fe20000011612 */
[----:B------:R-:W-:Y:S01]  /*21f0*/  UIADD3 UR39, UR40, UR39, URZ ;  /* 0x0000002728277290 */ /* 0x000fe2000fffe03f */
[----:B01----:R-:W-:Y:S01]  /*2200*/  SHF.R.U32.HI R5, RZ, 0x7, R18 ;  /* 0x00000007ff057819 */ /* 0x003fe20000011612 */
[----:B------:R-:W-:Y:S01]  /*2210*/  ULDC UR8, c[0x0][0x284] ;  /* 0x0000a10000087ab9 */ /* 0x000fe20000000800 */
[----:B------:R-:W-:Y:S01]  /*2220*/  LOP3.LUT R4, R18, 0x60, RZ, 0xc0, !PT ;  /* 0x0000006012047812 */ /* 0x000fe200078ec0ff */
[----:B------:R-:W-:Y:S01]  /*2230*/  USHF.R.U32.HI UR4, URZ, 0x1, UR39 ;  /* 0x000000013f047899 */ /* 0x000fe20008011627 */
[----:B------:R-:W-:Y:S01]  /*2240*/  LOP3.LUT R3, R0, 0x7, RZ, 0xc0, !PT ;  /* 0x0000000700037812 */ /* 0x000fe200078ec0ff */
[----:B------:R-:W-:Y:S01]  /*2250*/  UISETP.GT.U32.AND UP1, UPT, UR39, 0x1, UPT ;  /* 0x000000012700788c */ /* 0x000fe2000bf24070 */
[----:B------:R-:W-:Y:S01]  /*2260*/  LOP3.LUT R0, R5, 0x1, RZ, 0xc0, !PT ;  /* 0x0000000105007812 */ /* 0x000fe200078ec0ff */
[----:B------:R-:W-:Y:S01]  /*2270*/  ULOP3.LUT UR4, UR4, 0x1, URZ, 0xc0, !UPT ;  /* 0x0000000104047892 */ /* 0x000fe2000f8ec03f */
[----:B------:R-:W-:Y:S01]  /*2280*/  SHF.R.U32.HI R10, RZ, 0x1, R4 ;  /* 0x00000001ff0a7819 */ /* 0x000fe20000011604 */
[----:B------:R-:W-:Y:S01]  /*2290*/  IMAD.SHL.U32 R4, R18, 0x2, RZ ;  /* 0x0000000212047824 */ /* 0x000fe200078e00ff */
[----:B------:R-:W-:Y:S01]  /*22a0*/  SHF.R.S32.HI R21, RZ, 0x1f, R23 ;  /* 0x0000001fff157819 */ /* 0x000fe20000011417 */
[----:B------:R-:W-:Y:S01]  /*22b0*/  IMAD.SHL.U32 R8, R0, 0x40, RZ ;  /* 0x0000004000087824 */ /* 0x000fe200078e00ff */
[--C-:B------:R-:W-:Y:S01]  /*22c0*/  IADD3 R5, RZ, -R10, -R3.reuse ;  /* 0x8000000aff057210 */ /* 0x100fe20007ffe803 */
[----:B------:R-:W-:Y:S01]  /*22d0*/  UISETP.NE.U32.AND UP0, UPT, UR4, 0x1, UPT ;  /* 0x000000010400788c */ /* 0x000fe2000bf05070 */
[----:B------:R-:W-:Y:S01]  /*22e0*/  LOP3.LUT R4, R4, 0x6, RZ, 0xc0, !PT ;  /* 0x0000000604047812 */ /* 0x000fe200078ec0ff */
[----:B------:R-:W-:Y:S01]  /*22f0*/  ULDC.64 UR6, c[0x0][0x5d0] ;  /* 0x0001740000067ab9 */ /* 0x000fe20000000a00 */
[----:B------:R-:W-:Y:S01]  /*2300*/  LOP3.LUT R3, R8, 0x40, R3, 0xe2, !PT ;  /* 0x0000004008037812 */ /* 0x000fe200078ee203 */
[----:B------:R-:W-:Y:S01]  /*2310*/  IMAD R11, R0, -0x40, R5 ;  /* 0xffffffc0000b7824 */ /* 0x000fe200078e0205 */
[----:B------:R-:W-:Y:S01]  /*2320*/  LOP3.LUT R0, R18, 0x3, RZ, 0xc0, !PT ;  /* 0x0000000312007812 */ /* 0x000fe200078ec0ff */
[----:B------:R-:W-:Y:S01]  /*2330*/  UISETP.LT.U32.AND UP1, UPT, UR40, 0x2, UP1 ;  /* 0x000000022800788c */ /* 0x000fe20008f21070 */
[----:B------:R-:W-:Y:S01]  /*2340*/  PRMT R8, R4, 0x6540, R153 ;  /* 0x0000654004087816 */ /* 0x000fe20000000099 */
[----:B------:R-:W-:Y:S01]  /*2350*/  IMAD.SHL.U32 R153, R153, 0x100, RZ ;  /* 0x0000010099997824 */ /* 0x000fe200078e00ff */
[----:B------:R-:W-:Y:S01]  /*2360*/  UISETP.GT.U32.AND UP0, UPT, UR40, 0x1, !UP0 ;  /* 0x000000012800788c */ /* 0x000fe2000c704070 */
[----:B--2---:R-:W-:Y:S01]  /*2370*/  IMAD R12, R0, -0x2, R6 ;  /* 0xfffffffe000c7824 */ /* 0x004fe200078e0206 */
[----:B------:R-:W-:Y:S01]  /*2380*/  SHF.R.S32.HI R9, RZ, 0x1f, R8 ;  /* 0x0000001fff097819 */ /* 0x000fe20000011408 */
[C---:B------:R-:W-:Y:S01]  /*2390*/  IMAD.SHL.U32 R0, R154.reuse, 0x80, RZ ;  /* 0x000000809a007824 */ /* 0x040fe200078e00ff */
[----:B------:R-:W-:Y:S01]  /*23a0*/  ISETP.GE.AND P0, PT, R153, R6, PT ;  /* 0x000000069900720c */ /* 0x000fe20003f06270 */
[----:B------:R-:W-:Y:S01]  /*23b0*/  IMAD R4, R21, UR6, RZ ;  /* 0x0000000615047c24 */ /* 0x000fe2000f8e02ff */
[----:B------:R-:W-:Y:S01]  /*23c0*/  USEL UR5, URZ, 0x1, !UP1 ;  /* 0x000000013f057887 */ /* 0x000fe2000c800000 */
[----:B------:R-:W-:Y:S01]  /*23d0*/  IMAD.WIDE R6, R154, 0x80, RZ ;  /* 0x000000809a067825 */ /* 0x000fe200078e02ff */
[C---:B------:R-:W-:Y:S01]  /*23e0*/  ISETP.GE.OR P0, PT, R0.reuse, UR8, P0 ;  /* 0x0000000800007c0c */ /* 0x040fe20008706670 */
[----:B------:R-:W-:Y:S01]  /*23f0*/  USEL UR4, URZ, 0x1, !UP0 ;  /* 0x000000013f047887 */ /* 0x000fe2000c000000 */
[----:B------:R-:W-:Y:S01]  /*2400*/  IADD3 R0, -R0, UR8, R11 ;  /* 0x0000000800007c10 */ /* 0x000fe2000fffe10b */
[C---:B------:R-:W-:Y:S01]  /*2410*/  IMAD R13, R23.reuse, UR7, R4 ;  /* 0x00000007170d7c24 */ /* 0x040fe2000f8e0204 */
[----:B------:R-:W-:Y:S01]  /*2420*/  ULOP3.LUT UR39, UR39, 0x1, URZ, 0xc0, !UPT ;  /* 0x0000000127277892 */ /* 0x000fe2000f8ec03f */
[----:B------:R-:W-:Y:S01]  /*2430*/  IMAD.WIDE.U32 R4, R23, UR6, R8 ;  /* 0x0000000617047c25 */ /* 0x000fe2000f8e0008 */
[----:B------:R-:W-:Y:S01]  /*2440*/  ULOP3.LUT UR38, UR4, UR38, UR5, 0x96, !UPT ;  /* 0x0000002604267292 */ /* 0x000fe2000f8e9605 */
[----:B------:R-:W-:-:S02]  /*2450*/  LOP3.LUT R169, R6, R3, R10, 0xfe, !PT ;  /* 0x0000000306a97212 */ /* 0x000fc400078efe0a */
[----:B------:R-:W-:Y:S02]  /*2460*/  IMAD.IADD R5, R5, 0x1, R13 ;  /* 0x0000000105057824 */ /* 0x000fe400078e020d */
[----:B------:R-:W-:Y:S02]  /*2470*/  IMAD.IADD R3, R12, 0x1, -R153 ;  /* 0x000000010c037824 */ /* 0x000fe400078e0a99 */
[----:B------:R-:W-:Y:S01]  /*2480*/  IMAD.MOV.U32 R154, RZ, RZ, -0x1 ;  /* 0xffffffffff9a7424 */ /* 0x000fe200078e00ff */
[----:B------:R-:W-:Y:S06]  /*2490*/  @P0 BRA `(.L_x_32) ;  /* 0x0000007800dc0947 */ /* 0x000fec0003800000 */
[----:B------:R-:W0:Y:S01]  /*24a0*/  LDC.64 R10, c[0x0][0x5c8] ;  /* 0x00017200ff0a7b82 */ /* 0x000e220000000a00 */
[----:B-----5:R-:W-:Y:S01]  /*24b0*/  FSETP.NEU.AND P0, PT, R156, RZ, PT ;  /* 0x000000ff9c00720b */ /* 0x020fe20003f0d000 */
[----:B------:R-:W-:Y:S01]  /*24c0*/  BSSY B0, `(.L_x_32) ;  /* 0x00007b4000007945 */ /* 0x000fe20003800000 */
[----:B------:R-:W-:-:S04]  /*24d0*/  ISETP.GT.AND P2, PT, R3, RZ, PT ;  /* 0x000000ff0300720c */ /* 0x000fc80003f44270 */
[----:B------:R-:W-:Y:S01]  /*24e0*/  ISETP.GT.AND P1, PT, R0, RZ, P2 ;  /* 0x000000ff0000720c */ /* 0x000fe20001724270 */
[-C--:B0-----:R-:W-:Y:S02]  /*24f0*/  IMAD R12, R7, R10.reuse, RZ ;  /* 0x0000000a070c7224 */ /* 0x081fe400078e02ff */
[----:B------:R-:W-:-:S04]  /*2500*/  IMAD.WIDE.U32 R160, R169, R10, R4 ;  /* 0x0000000aa9a07225 */ /* 0x000fc800078e0004 */
[----:B------:R-:W-:-:S04]  /*2510*/  IMAD R5, R169, R11, R12 ;  /* 0x0000000ba9057224 */ /* 0x000fc800078e020c */
[----:B------:R-:W-:Y:S01]  /*2520*/  IMAD.IADD R153, R161, 0x1, R5 ;  /* 0x00000001a1997824 */ /* 0x000fe200078e0205 */
[----:B------:R-:W-:Y:S06]  /*2530*/  @!P0 BRA `(.L_x_33) ;  /* 0x0000005400988947 */ /* 0x000fec0003800000 */
[----:B------:R-:W0:Y:S01]  /*2540*/  LDC.64 R14, c[0x0][0x5b8] ;  /* 0x00016e00ff0e7b82 */ /* 0x000e220000000a00 */
[----:B------:R-:W-:-:S07]  /*2550*/  ULDC.64 UR4, c[0x0][0x5c0] ;  /* 0x0001700000047ab9 */ /* 0x000fce0000000a00 */
[----:B------:R-:W1:Y:S08]  /*2560*/  LDC.64 R166, c[0x0][0x5b0] ;  /* 0x00016c00ffa67b82 */ /* 0x000e700000000a00 */
[----:B------:R-:W2:Y:S01]  /*2570*/  LDC.64 R12, c[0x0][0x5a8] ;  /* 0x00016a00ff0c7b82 */ /* 0x000ea20000000a00 */
[-C--:B0-----:R-:W-:Y:S02]  /*2580*/  IMAD R4, R21, R14.reuse, RZ ;  /* 0x0000000e15047224 */ /* 0x081fe400078e02ff */
[----:B------:R-:W-:-:S04]  /*2590*/  IMAD.WIDE.U32 R162, R23, R14, R8 ;  /* 0x0000000e17a27225 */ /* 0x000fc800078e0008 */
[----:B------:R-:W-:Y:S02]  /*25a0*/  IMAD R161, R23, R15, R4 ;  /* 0x0000000f17a17224 */ /* 0x000fe400078e0204 */
[-C--:B-1----:R-:W-:Y:S02]  /*25b0*/  IMAD R6, R7, R166.reuse, RZ ;  /* 0x000000a607067224 */ /* 0x082fe400078e02ff */
[----:B------:R-:W-:Y:S02]  /*25c0*/  IMAD.IADD R21, R163, 0x1, R161 ;  /* 0x00000001a3157824 */ /* 0x000fe400078e02a1 */
[----:B------:R-:W-:Y:S02]  /*25d0*/  IMAD.MOV.U32 R20, RZ, RZ, R162 ;  /* 0x000000ffff147224 */ /* 0x000fe400078e00a2 */
[C---:B------:R-:W-:Y:S02]  /*25e0*/  IMAD R165, R169.reuse, R167, R6 ;  /* 0x000000a7a9a57224 */ /* 0x040fe400078e0206 */
[----:B------:R-:W-:-:S04]  /*25f0*/  IMAD.WIDE.U32 R4, R169, R166, R20 ;  /* 0x000000a6a9047225 */ /* 0x000fc800078e0014 */
[----:B------:R-:W-:Y:S01]  /*2600*/  IMAD.IADD R5, R5, 0x1, R165 ;  /* 0x0000000105057824 */ /* 0x000fe200078e02a5 */
[----:B--2---:R-:W-:-:S04]  /*2610*/  LEA R6, P0, R4, R12, 0x1 ;  /* 0x0000000c04067211 */ /* 0x004fc800078008ff */
[----:B------:R-:W-:-:S05]  /*2620*/  LEA.HI.X R7, R4, R13, R5, 0x1, P0 ;  /* 0x0000000d04077211 */ /* 0x000fca00000f0c05 */
[----:B------:R0:W2:Y:S01]  /*2630*/  @P1 LDG.E.LTC128B.U16 R15, desc[UR36][R6.64] ;  /* 0x00000024060f1981 */ /* 0x0000a2000c1e1520 */
[----:B------:R-:W-:Y:S01]  /*2640*/  LEA R4, P0, R160, UR4, 0x1 ;  /* 0x00000004a0047c11 */ /* 0x000fe2000f8008ff */
[----:B------:R-:W-:Y:S01]  /*2650*/  IMAD.WIDE.U32 R158, R169, R166, R8 ;  /* 0x000000a6a99e7225 */ /* 0x000fe200078e0008 */
[----:B------:R-:W-:Y:S03]  /*2660*/  BSSY B1, `(.L_x_34) ;  /* 0x0000012000017945 */ /* 0x000fe60003800000 */
[----:B------:R-:W-:Y:S02]  /*2670*/  IMAD.IADD R159, R165, 0x1, R159 ;  /* 0x00000001a59f7824 */ /* 0x000fe400078e029f */
[----:B------:R-:W-:-:S04]  /*2680*/  IMAD.WIDE.U32 R158, R23, R14, R158 ;  /* 0x0000000e179e7225 */ /* 0x000fc800078e009e */
[----:B0-----:R-:W-:Y:S01]  /*2690*/  IMAD.IADD R7, R161, 0x1, R159 ;  /* 0x00000001a1077824 */ /* 0x001fe200078e029f */
[----:B------:R-:W-:Y:S02]  /*26a0*/  LEA R6, P4, R158, R12, 0x1 ;  /* 0x0000000c9e067211 */ /* 0x000fe400078808ff */
[----:B------:R-:W-:Y:S02]  /*26b0*/  SHF.L.U64.HI R159, R166, 0x3, R167 ;  /* 0x00000003a69f7819 */ /* 0x000fe400000102a7 */
[----:B------:R-:W-:Y:S01]  /*26c0*/  LEA.HI.X R7, R158, R13, R7, 0x1, P4 ;  /* 0x0000000d9e077211 */ /* 0x000fe200020f0c07 */
[----:B------:R-:W-:Y:S02]  /*26d0*/  IMAD.SHL.U32 R158, R166, 0x8, RZ ;  /* 0x00000008a69e7824 */ /* 0x000fe400078e00ff */
[----:B--2---:R-:W-:-:S04]  /*26e0*/  IMAD.U32 R5, R15, 0x10000, RZ ;  /* 0x000100000f057824 */ /* 0x004fc800078e00ff */
[----:B------:R-:W-:-:S04]  /*26f0*/  FMUL R5, R5, R156 ;  /* 0x0000009c05057220 */ /* 0x000fc80000400000 */
[----:B------:R-:W-:Y:S01]  /*2700*/  FFMA R24, R24, R155, R5 ;  /* 0x0000009b18187223 */ /* 0x000fe20000000005 */
[----:B------:R-:W-:Y:S02]  /*2710*/  LEA.HI.X R5, R160, UR5, R153, 0x1, P0 ;  /* 0x00000005a0057c11 */ /* 0x000fe400080f0c99 */
[----:B------:R-:W-:Y:S02]  /*2720*/  ISETP.GT.AND P0, PT, R3, 0x1, PT ;  /* 0x000000010300780c */ /* 0x000fe40003f04270 */
[----:B------:R-:W-:Y:S02]  /*2730*/  F2FP.BF16.F32.PACK_AB R24, RZ, R24 ;  /* 0x00000018ff18723e */ /* 0x000fe400000010ff */
[----:B------:R-:W-:-:S03]  /*2740*/  ISETP.GT.AND P3, PT, R0, RZ, P0 ;  /* 0x000000ff0000720c */ /* 0x000fc60000764270 */
[----:B------:R0:W-:Y:S10]  /*2750*/  @P1 STG.E.U16 desc[UR36][R4.64], R24 ;  /* 0x0000001804001986 */ /* 0x0001f4000c101524 */
[----:B------:R-:W-:Y:S05]  /*2760*/  @!P3 BRA `(.L_x_35) ;  /* 0x000000000004b947 */ /* 0x000fea0003800000 */
[----:B------:R1:W5:Y:S02]  /*2770*/  LDG.E.LTC128B.U16 R15, desc[UR36][R6.64+0x2] ;  /* 0x00000224060f7981 */ /* 0x000364000c1e1520 */
.L_x_35:
[----:B------:R-:W-:Y:S05]  /*2780*/  BSYNC B1 ;  /* 0x0000000000017941 */ /* 0x000fea0003800000 */
.L_x_34:
[----:B-----5:R-:W-:Y:S01]  /*2790*/  IMAD.U32 R153, R15, 0x10000, RZ ;  /* 0x000100000f997824 */ /* 0x020fe200078e00ff */
[----:B------:R-:W-:Y:S01]  /*27a0*/  ISETP.GT.AND P2, PT, R0, 0x8, P2 ;  /* 0x000000080000780c */ /* 0x000fe20001744270 */
[----:B------:R-:W-:Y:S01]  /*27b0*/  IMAD.WIDE.U32 R158, R169, R166, R158 ;  /* 0x000000a6a99e7225 */ /* 0x000fe200078e009e */
[----:B0-----:R-:W-:-:S03]  /*27c0*/  PRMT R24, R15, 0x7610, R24 ;  /* 0x000076100f187816 */ /* 0x001fc60000000018 */
[----:B------:R-:W-:Y:S01]  /*27d0*/  FMUL R20, R153, R156 ;  /* 0x0000009c99147220 */ /* 0x000fe20000400000 */
[----:B------:R-:W-:Y:S01]  /*27e0*/  IMAD.IADD R165, R165, 0x1, R159 ;  /* 0x00000001a5a57824 */ /* 0x000fe200078e029f */
[----:B------:R-:W-:Y:S02]  /*27f0*/  IADD3 R162, P1, R162, R158, RZ ;  /* 0x0000009ea2a27210 */ /* 0x000fe40007f3e0ff */
[----:B------:R-:W-:-:S03]  /*2800*/  FFMA R25, R25, R155, R20 ;  /* 0x0000009b19197223 */ /* 0x000fc60000000014 */
[----:B------:R-:W-:Y:S02]  /*2810*/  IMAD.X R21, R165, 0x1, R21, P1 ;  /* 0x00000001a5157824 */ /* 0x000fe400008e0615 */
[----:B------:R-:W-:Y:S02]  /*2820*/  F2FP.BF16.F32.PACK_AB R25, RZ, R25 ;  /* 0x00000019ff19723e */ /* 0x000fe400000010ff */
[C---:B------:R-:W-:Y:S02]  /*2830*/  LEA R20, P1, R162.reuse, R12, 0x1 ;  /* 0x0000000ca2147211 */ /* 0x040fe400078208ff */
[----:B------:R-:W-:Y:S02]  /*2840*/  PRMT R153, R25, 0x7610, R153 ;  /* 0x0000761019997816 */ /* 0x000fe40000000099 */
[----:B------:R-:W-:-:S03]  /*2850*/  LEA.HI.X R21, R162, R13, R21, 0x1, P1 ;  /* 0x0000000da2157211 */ /* 0x000fc600008f0c15 */
[----:B------:R0:W-:Y:S04]  /*2860*/  @P3 STG.E.U16 desc[UR36][R4.64+0x2], R153 ;  /* 0x0000029904003986 */ /* 0x0001e8000c101524 */
[----:B------:R-:W2:Y:S01]  /*2870*/  @P2 LDG.E.LTC128B.U16 R24, desc[UR36][R20.64] ;  /* 0x0000002414182981 */ /* 0x000ea2000c1e1520 */
[----:B------:R-:W-:Y:S01]  /*2880*/  IADD3 R8, P1, R8, R158, RZ ;  /* 0x0000009e08087210 */ /* 0x000fe20007f3e0ff */
[----:B------:R-:W-:Y:S01]  /*2890*/  BSSY B1, `(.L_x_36) ;  /* 0x0000011000017945 */ /* 0x000fe20003800000 */
[----:B------:R-:W-:Y:S02]  /*28a0*/  SHF.L.U64.HI R11, R10, 0x4, R11 ;  /* 0x000000040a0b7819 */ /* 0x000fe4000001020b */
[----:B------:R-:W-:Y:S01]  /*28b0*/  ISETP.GT.AND P0, PT, R0, 0x8, P0 ;  /* 0x000000080000780c */ /* 0x000fe20000704270 */
[----:B------:R-:W-:Y:S01]  /*28c0*/  IMAD.X R9, R9, 0x1, R165, P1 ;  /* 0x0000000109097824 */ /* 0x000fe200008e06a5 */
[----:B------:R-:W-:-:S05]  /*28d0*/  LEA R10, P1, R10, R4, 0x4 ;  /* 0x000000040a0a7211 */ /* 0x000fca00078220ff */
[----:B------:R-:W-:Y:S02]  /*28e0*/  IMAD.X R11, R11, 0x1, R5, P1 ;  /* 0x000000010b0b7824 */ /* 0x000fe400008e0605 */
[----:B--2---:R-:W-:-:S04]  /*28f0*/  IMAD.U32 R15, R24, 0x10000, RZ ;  /* 0x00010000180f7824 */ /* 0x004fc800078e00ff */
[----:B------:R-:W-:Y:S01]  /*2900*/  FMUL R25, R15, R156 ;  /* 0x0000009c0f197220 */ /* 0x000fe20000400000 */
[----:B------:R-:W-:-:S04]  /*2910*/  IMAD.WIDE.U32 R14, R23, R14, R8 ;  /* 0x0000000e170e7225 */ /* 0x000fc800078e0008 */
[----:B------:R-:W-:Y:S01]  /*2920*/  FFMA R25, R26, R155, R25 ;  /* 0x0000009b1a197223 */ /* 0x000fe20000000019 */
[----:B------:R-:W-:Y:S01]  /*2930*/  IMAD.IADD R9, R161, 0x1, R15 ;  /* 0x00000001a1097824 */ /* 0x000fe200078e020f */
[----:B------:R-:W-:-:S03]  /*2940*/  LEA R8, P3, R14, R12, 0x1 ;  /* 0x0000000c0e087211 */ /* 0x000fc600078608ff */
[----:B------:R-:W-:Y:S02]  /*2950*/  F2FP.BF16.F32.PACK_AB R25, RZ, R25 ;  /* 0x00000019ff19723e */ /* 0x000fe400000010ff */
[----:B------:R-:W-:-:S03]  /*2960*/  LEA.HI.X R9, R14, R13, R9, 0x1, P3 ;  /* 0x0000000d0e097211 */ /* 0x000fc600018f0c09 */
[----:B------:R0:W-:Y:S01]  /*2970*/  @P2 STG.E.U16 desc[UR36][R10.64], R25 ;  /* 0x000000190a002986 */ /* 0x0001e2000c101524 */
[----:B------:R-:W-:Y:S05]  /*2980*/  @!P0 BRA `(.L_x_37) ;  /* 0x0000000000048947 */ /* 0x000fea0003800000 */
[----:B------:R2:W5:Y:S02]  /*2990*/  LDG.E.LTC128B.U16 R24, desc[UR36][R8.64+0x2] ;  /* 0x0000022408187981 */ /* 0x000564000c1e1520 */
.L_x_37:
[----:B------:R-:W-:Y:S05]  /*29a0*/  BSYNC B1 ;  /* 0x0000000000017941 */ /* 0x000fea0003800000 */
.L_x_36:
[----:B-----5:R-:W-:Y:S01]  /*29b0*/  IMAD.U32 R13, R24, 0x10000, RZ ;  /* 0x00010000180d7824 */ /* 0x020fe200078e00ff */
[----:B------:R-:W-:Y:S01]  /*29c0*/  ISETP.GT.AND P1, PT, R3, 0x8, PT ;  /* 0x000000080300780c */ /* 0x000fe20003f24270 */
[----:B------:R-:W-:Y:S02]  /*29d0*/  BSSY B1, `(.L_x_38) ;  /* 0x0000008000017945 */ /* 0x000fe40003800000 */
[----:B------:R-:W-:Y:S01]  /*29e0*/  FMUL R12, R13, R156 ;  /* 0x0000009c0d0c7220 */ /* 0x000fe20000400000 */
[----:B------:R-:W-:-:S03]  /*29f0*/  ISETP.GT.AND P2, PT, R0, RZ, P1 ;  /* 0x000000ff0000720c */ /* 0x000fc60000f44270 */
[----:B------:R-:W-:-:S05]  /*2a00*/  FFMA R12, R27, R155, R12 ;  /* 0x0000009b1b0c7223 */ /* 0x000fca000000000c */
[----:B------:R-:W-:-:S05]  /*2a10*/  F2FP.BF16.F32.PACK_AB R12, RZ, R12 ;  /* 0x0000000cff0c723e */ /* 0x000fca00000010ff */
[----:B------:R3:W-:Y:S01]  /*2a20*/  @P0 STG.E.U16 desc[UR36][R10.64+0x2], R12 ;  /* 0x0000020c0a000986 */ /* 0x0007e2000c101524 */
[----:B------:R-:W-:Y:S05]  /*2a30*/  @!P2 BRA `(.L_x_39) ;  /* 0x000000000004a947 */ /* 0x000fea0003800000 */
[----:B------:R4:W5:Y:S02]  /*2a40*/  LDG.E.LTC128B.U16 R24, desc[UR36][R6.64+0x10] ;  /* 0x0000102406187981 */ /* 0x000964000c1e1520 */
.L_x_39:
[----:B------:R-:W-:Y:S05]  /*2a50*/  BSYNC B1 ;  /* 0x0000000000017941 */ /* 0x000fea0003800000 */
.L_x_38:
        /* <DEDUP_REMOVED lines=10> */
.L_x_41:
[----:B------:R-:W-:Y:S05]  /*2b00*/  BSYNC B1 ;  /* 0x0000000000017941 */ /* 0x000fea0003800000 */
.L_x_40:
[----:B0----5:R-:W-:Y:S01]  /*2b10*/  IMAD.U32 R13, R24, 0x10000, RZ ;  /* 0x00010000180d7824 */ /* 0x021fe200078e00ff */
[----:B------:R-:W-:Y:S01]  /*2b20*/  ISETP.GT.AND P1, PT, R0, 0x8, P1 ;  /* 0x000000080000780c */ /* 0x000fe20000f24270 */
[----:B------:R-:W-:Y:S02]  /*2b30*/  BSSY B1, `(.L_x_42) ;  /* 0x0000007000017945 */ /* 0x000fe40003800000 */
[----:B---3--:R-:W-:-:S04]  /*2b40*/  FMUL R12, R13, R156 ;  /* 0x0000009c0d0c7220 */ /* 0x008fc80000400000 */
[----:B------:R-:W-:-:S05]  /*2b50*/  FFMA R12, R29, R155, R12 ;  /* 0x0000009b1d0c7223 */ /* 0x000fca000000000c */
[----:B------:R-:W-:-:S05]  /*2b60*/  F2FP.BF16.F32.PACK_AB R12, RZ, R12 ;  /* 0x0000000cff0c723e */ /* 0x000fca00000010ff */
[----:B------:R0:W-:Y:S01]  /*2b70*/  @P3 STG.E.U16 desc[UR36][R4.64+0x12], R12 ;  /* 0x0000120c04003986 */ /* 0x0001e2000c101524 */
[----:B------:R-:W-:Y:S05]  /*2b80*/  @!P1 BRA `(.L_x_43) ;  /* 0x0000000000049947 */ /* 0x000fea0003800000 */
[----:B------:R3:W5:Y:S02]  /*2b90*/  LDG.E.LTC128B.U16 R24, desc[UR36][R8.64+0x10] ;  /* 0x0000102408187981 */ /* 0x000764000c1e1520 */
.L_x_43:
[----:B------:R-:W-:Y:S05]  /*2ba0*/  BSYNC B1 ;  /* 0x0000000000017941 */ /* 0x000fea0003800000 */
.L_x_42:
[----:B-----5:R-:W-:Y:S01]  /*2bb0*/  IMAD.U32 R13, R24, 0x10000, RZ ;  /* 0x00010000180d7824 */ /* 0x020fe200078e00ff */
[----:B------:R-:W-:Y:S01]  /*2bc0*/  ISETP.GT.AND P0, PT, R0, 0x8, P0 ;  /* 0x000000080000780c */ /* 0x000fe20000704270 */
[----:B------:R-:W-:Y:S02]  /*2bd0*/  BSSY B1, `(.L_x_44) ;  /* 0x0000007000017945 */ /* 0x000fe40003800000 */
[----:B------:R-:W-:-:S04]  /*2be0*/  FMUL R13, R13, R156 ;  /* 0x0000009c0d0d7220 */ /* 0x000fc80000400000 */
[----:B------:R-:W-:-:S05]  /*2bf0*/  FFMA R13, R30, R155, R13 ;  /* 0x0000009b1e0d7223 */ /* 0x000fca000000000d */
[----:B------:R-:W-:-:S05]  /*2c00*/  F2FP.BF16.F32.PACK_AB R13, RZ, R13 ;  /* 0x0000000dff0d723e */ /* 0x000fca00000010ff */
[----:B------:R0:W-:Y:S01]  /*2c10*/  @P1 STG.E.U16 desc[UR36][R10.64+0x10], R13 ;  /* 0x0000100d0a001986 */ /* 0x0001e2000c101524 */
[----:B------:R-:W-:Y:S05]  /*2c20*/  @!P0 BRA `(.L_x_45) ;  /* 0x0000000000048947 */ /* 0x000fea0003800000 */
[----:B------:R0:W5:Y:S02]  /*2c30*/  LDG.E.LTC128B.U16 R24, desc[UR36][R8.64+0x12] ;  /* 0x0000122408187981 */ /* 0x000164000c1e1520 */
.L_x_45:
[----:B------:R-:W-:Y:S05]  /*2c40*/  BSYNC B1 ;  /* 0x0000000000017941 */ /* 0x000fea0003800000 */
.L_x_44:
[----:B0----5:R-:W-:Y:S01]  /*2c50*/  IMAD.U32 R13, R24, 0x10000, RZ ;  /* 0x00010000180d7824 */ /* 0x021fe200078e00ff */
        /* <DEDUP_REMOVED lines=9> */
.L_x_47:
[----:B------:R-:W-:Y:S05]  /*2cf0*/  BSYNC B1 ;  /* 0x0000000000017941 */ /* 0x000fea0003800000 */
.L_x_46:
        /* <DEDUP_REMOVED lines=10> */
.L_x_49:
[----:B------:R-:W-:Y:S05]  /*2da0*/  BSYNC B1 ;  /* 0x0000000000017941 */ /* 0x000fea0003800000 */
.L_x_48:
[----:B0----5:R-:W-:Y:S01]  /*2db0*/  IMAD.U32 R13, R24, 0x10000, RZ ;  /* 0x00010000180d7824 */ /* 0x021fe200078e00ff */
        /* <DEDUP_REMOVED lines=8> */
.L_x_51:
[----:B------:R-:W-:Y:S05]  /*2e40*/  BSYNC B1 ;  /* 0x0000000000017941 */ /* 0x000fea0003800000 */
.L_x_50:
        /* <DEDUP_REMOVED lines=9> */
.L_x_53:
[----:B------:R-:W-:Y:S05]  /*2ee0*/  BSYNC B1 ;  /* 0x0000000000017941 */ /* 0x000fea0003800000 */
.L_x_52:
        /* <DEDUP_REMOVED lines=10> */
.L_x_55:
[----:B------:R-:W-:Y:S05]  /*2f90*/  BSYNC B1 ;  /* 0x0000000000017941 */ /* 0x000fea0003800000 */
.L_x_54:
        /* <DEDUP_REMOVED lines=10> */
.L_x_57:
[----:B------:R-:W-:Y:S05]  /*3040*/  BSYNC B1 ;  /* 0x0000000000017941 */ /* 0x000fea0003800000 */
.L_x_56:
        /* <DEDUP_REMOVED lines=9> */
.L_x_59:
[----:B------:R-:W-:Y:S05]  /*30e0*/  BSYNC B1 ;  /* 0x0000000000017941 */ /* 0x000fea0003800000 */
.L_x_58:
        /* <DEDUP_REMOVED lines=9> */
.L_x_61:
[----:B------:R-:W-:Y:S05]  /*3180*/  BSYNC B1 ;  /* 0x0000000000017941 */ /* 0x000fea0003800000 */
.L_x_60:
        /* <DEDUP_REMOVED lines=10> */
.L_x_63:
[----:B------:R-:W-:Y:S05]  /*3230*/  BSYNC B1 ;  /* 0x0000000000017941 */ /* 0x000fea0003800000 */
.L_x_62:
        /* <DEDUP_REMOVED lines=10> */
.L_x_65:
[----:B------:R-:W-:Y:S05]  /*32e0*/  BSYNC B1 ;  /* 0x0000000000017941 */ /* 0x000fea0003800000 */
.L_x_64:
        /* <DEDUP_REMOVED lines=9> */
.L_x_67:
[----:B------:R-:W-:Y:S05]  /*3380*/  BSYNC B1 ;  /* 0x0000000000017941 */ /* 0x000fea0003800000 */
.L_x_66:
        /* <DEDUP_REMOVED lines=9> */
.L_x_69:
[----:B------:R-:W-:Y:S05]  /*3420*/  BSYNC B1 ;  /* 0x0000000000017941 */ /* 0x000fea0003800000 */
.L_x_68:
        /* <DEDUP_REMOVED lines=10> */
.L_x_71:
[----:B------:R-:W-:Y:S05]  /*34d0*/  BSYNC B1 ;  /* 0x0000000000017941 */ /* 0x000fea0003800000 */
.L_x_70:
        /* <DEDUP_REMOVED lines=10> */
.L_x_73:
[----:B------:R-:W-:Y:S05]  /*3580*/  BSYNC B1 ;  /* 0x0000000000017941 */ /* 0x000fea0003800000 */
.L_x_72:
        /* <DEDUP_REMOVED lines=9> */
.L_x_75:
[----:B------:R-:W-:Y:S05]  /*3620*/  BSYNC B1 ;  /* 0x0000000000017941 */ /* 0x000fea0003800000 */
.L_x_74:
        /* <DEDUP_REMOVED lines=9> */
.L_x_77:
[----:B------:R-:W-:Y:S05]  /*36c0*/  BSYNC B1 ;  /* 0x0000000000017941 */ /* 0x000fea0003800000 */
.L_x_76:
        /* <DEDUP_REMOVED lines=10> */
.L_x_79:
[----:B------:R-:W-:Y:S05]  /*3770*/  BSYNC B1 ;  /* 0x0000000000017941 */ /* 0x000fea0003800000 */
.L_x_78:
        /* <DEDUP_REMOVED lines=10> */
.L_x_81:
[----:B------:R-:W-:Y:S05]  /*3820*/  BSYNC B1 ;  /* 0x0000000000017941 */ /* 0x000fea0003800000 */
.L_x_80:
        /* <DEDUP_REMOVED lines=9> */
.L_x_83:
[----:B------:R-:W-:Y:S05]  /*38c0*/  BSYNC B1 ;  /* 0x0000000000017941 */ /* 0x000fea0003800000 */
.L_x_82:
        /* <DEDUP_REMOVED lines=9> */
.L_x_85:
[----:B------:R-:W-:Y:S05]  /*3960*/  BSYNC B1 ;  /* 0x0000000000017941 */ /* 0x000fea0003800000 */
.L_x_84:
        /* <DEDUP_REMOVED lines=10> */
.L_x_87:
[----:B------:R-:W-:Y:S05]  /*3a10*/  BSYNC B1 ;  /* 0x0000000000017941 */ /* 0x000fea0003800000 */
.L_x_86:
        /* <DEDUP_REMOVED lines=10> */
.L_x_89:
[----:B------:R-:W-:Y:S05]  /*3ac0*/  BSYNC B1 ;  /* 0x0000000000017941 */ /* 0x000fea0003800000 */
.L_x_88:
        /* <DEDUP_REMOVED lines=9> */
.L_x_91:
[----:B------:R-:W-:Y:S05]  /*3b60*/  BSYNC B1 ;  /* 0x0000000000017941 */ /* 0x000fea0003800000 */
.L_x_90:
        /* <DEDUP_REMOVED lines=9> */
.L_x_93:
[----:B------:R-:W-:Y:S05]  /*3c00*/  BSYNC B1 ;  /* 0x0000000000017941 */ /* 0x000fea0003800000 */
.L_x_92:
        /* <DEDUP_REMOVED lines=10> */
.L_x_95:
[----:B------:R-:W-:Y:S05]  /*3cb0*/  BSYNC B1 ;  /* 0x0000000000017941 */ /* 0x000fea0003800000 */
.L_x_94:
        /* <DEDUP_REMOVED lines=10> */
.L_x_97:
[----:B------:R-:W-:Y:S05]  /*3d60*/  BSYNC B1 ;  /* 0x0000000000017941 */ /* 0x000fea0003800000 */
.L_x_96:
        /* <DEDUP_REMOVED lines=9> */
.L_x_99:
[----:B------:R-:W-:Y:S05]  /*3e00*/  BSYNC B1 ;  /* 0x0000000000017941 */ /* 0x000fea0003800000 */
.L_x_98:
        /* <DEDUP_REMOVED lines=9> */
.L_x_101:
[----:B------:R-:W-:Y:S05]  /*3ea0*/  BSYNC B1 ;  /* 0x0000000000017941 */ /* 0x000fea0003800000 */
.L_x_100:
        /* <DEDUP_REMOVED lines=10> */
.L_x_103:
[----:B------:R-:W-:Y:S05]  /*3f50*/  BSYNC B1 ;  /* 0x0000000000017941 */ /* 0x000fea0003800000 */
.L_x_102:
        /* <DEDUP_REMOVED lines=10> */
.L_x_105:
[----:B------:R-:W-:Y:S05]  /*4000*/  BSYNC B1 ;  /* 0x0000000000017941 */ /* 0x000fea0003800000 */
.L_x_104:
        /* <DEDUP_REMOVED lines=9> */
.L_x_107:
[----:B------:R-:W-:Y:S05]  /*40a0*/  BSYNC B1 ;  /* 0x0000000000017941 */ /* 0x000fea0003800000 */
.L_x_106:
        /* <DEDUP_REMOVED lines=9> */
.L_x_109:
[----:B------:R-:W-:Y:S05]  /*4140*/  BSYNC B1 ;  /* 0x0000000000017941 */ /* 0x000fea0003800000 */
.L_x_108:
        /* <DEDUP_REMOVED lines=10> */
.L_x_111:
[----:B------:R-:W-:Y:S05]  /*41f0*/  BSYNC B1 ;  /* 0x0000000000017941 */ /* 0x000fea0003800000 */
.L_x_110:
        /* <DEDUP_REMOVED lines=10> */
.L_x_113:
[----:B------:R-:W-:Y:S05]  /*42a0*/  BSYNC B1 ;  /* 0x0000000000017941 */ /* 0x000fea0003800000 */
.L_x_112:
        /* <DEDUP_REMOVED lines=9> */
.L_x_115:
[----:B------:R-:W-:Y:S05]  /*4340*/  BSYNC B1 ;  /* 0x0000000000017941 */ /* 0x000fea0003800000 */
.L_x_114:
        /* <DEDUP_REMOVED lines=9> */
.L_x_117:
[----:B------:R-:W-:Y:S05]  /*43e0*/  BSYNC B1 ;  /* 0x0000000000017941 */ /* 0x000fea0003800000 */
.L_x_116:
        /* <DEDUP_REMOVED lines=10> */
.L_x_119:
[----:B------:R-:W-:Y:S05]  /*4490*/  BSYNC B1 ;  /* 0x0000000000017941 */ /* 0x000fea0003800000 */
.L_x_118:
        /* <DEDUP_REMOVED lines=10> */
.L_x_121:
[----:B------:R-:W-:Y:S05]  /*4540*/  BSYNC B1 ;  /* 0x0000000000017941 */ /* 0x000fea0003800000 */
.L_x_120:
        /* <DEDUP_REMOVED lines=9> */
.L_x_123:
[----:B------:R-:W-:Y:S05]  /*45e0*/  BSYNC B1 ;  /* 0x0000000000017941 */ /* 0x000fea0003800000 */
.L_x_122:
        /* <DEDUP_REMOVED lines=9> */
.L_x_125:
[----:B------:R-:W-:Y:S05]  /*4680*/  BSYNC B1 ;  /* 0x0000000000017941 */ /* 0x000fea0003800000 */
.L_x_124:
        /* <DEDUP_REMOVED lines=10> */
.L_x_127:
[----:B------:R-:W-:Y:S05]  /*4730*/  BSYNC B1 ;  /* 0x0000000000017941 */ /* 0x000fea0003800000 */
.L_x_126:
        /* <DEDUP_REMOVED lines=10> */
.L_x_129:
[----:B------:R-:W-:Y:S05]  /*47e0*/  BSYNC B1 ;  /* 0x0000000000017941 */ /* 0x000fea0003800000 */
.L_x_128:
        /* <DEDUP_REMOVED lines=9> */
.L_x_131:
[----:B------:R-:W-:Y:S05]  /*4880*/  BSYNC B1 ;  /* 0x0000000000017941 */ /* 0x000fea0003800000 */
.L_x_130:
        /* <DEDUP_REMOVED lines=9> */
.L_x_133:
[----:B------:R-:W-:Y:S05]  /*4920*/  BSYNC B1 ;  /* 0x0000000000017941 */ /* 0x000fea0003800000 */
.L_x_132:
        /* <DEDUP_REMOVED lines=10> */
.L_x_135:
[----:B------:R-:W-:Y:S05]  /*49d0*/  BSYNC B1 ;  /* 0x0000000000017941 */ /* 0x000fea0003800000 */
.L_x_134:
        /* <DEDUP_REMOVED lines=10> */
.L_x_137:
[----:B------:R-:W-:Y:S05]  /*4a80*/  BSYNC B1 ;  /* 0x0000000000017941 */ /* 0x000fea0003800000 */
.L_x_136:
        /* <DEDUP_REMOVED lines=9> */
.L_x_139:
[----:B------:R-:W-:Y:S05]  /*4b20*/  BSYNC B1 ;  /* 0x0000000000017941 */ /* 0x000fea0003800000 */
.L_x_138:
        /* <DEDUP_REMOVED lines=9> */
.L_x_141:
[----:B------:R-:W-:Y:S05]  /*4bc0*/  BSYNC B1 ;  /* 0x0000000000017941 */ /* 0x000fea0003800000 */
.L_x_140:
        /* <DEDUP_REMOVED lines=10> */
.L_x_143:
[----:B------:R-:W-:Y:S05]  /*4c70*/  BSYNC B1 ;  /* 0x0000000000017941 */ /* 0x000fea0003800000 */
.L_x_142:
        /* <DEDUP_REMOVED lines=10> */
.L_x_145:
[----:B------:R-:W-:Y:S05]  /*4d20*/  BSYNC B1 ;  /* 0x0000000000017941 */ /* 0x000fea0003800000 */
.L_x_144:
        /* <DEDUP_REMOVED lines=9> */
.L_x_147:
[----:B------:R-:W-:Y:S05]  /*4dc0*/  BSYNC B1 ;  /* 0x0000000000017941 */ /* 0x000fea0003800000 */
.L_x_146:
        /* <DEDUP_REMOVED lines=9> */
.L_x_149:
[----:B------:R-:W-:Y:S05]  /*4e60*/  BSYNC B1 ;  /* 0x0000000000017941 */ /* 0x000fea0003800000 */
.L_x_148:
        /* <DEDUP_REMOVED lines=10> */
.L_x_151:
[----:B------:R-:W-:Y:S05]  /*4f10*/  BSYNC B1 ;  /* 0x0000000000017941 */ /* 0x000fea0003800000 */
.L_x_150:
        /* <DEDUP_REMOVED lines=10> */
.L_x_153:
[----:B------:R-:W-:Y:S05]  /*4fc0*/  BSYNC B1 ;  /* 0x0000000000017941 */ /* 0x000fea0003800000 */
.L_x_152:
        /* <DEDUP_REMOVED lines=9> */
.L_x_155:
[----:B------:R-:W-:Y:S05]  /*5060*/  BSYNC B1 ;  /* 0x0000000000017941 */ /* 0x000fea0003800000 */
.L_x_154:
        /* <DEDUP_REMOVED lines=9> */
.L_x_157:
[----:B------:R-:W-:Y:S05]  /*5100*/  BSYNC B1 ;  /* 0x0000000000017941 */ /* 0x000fea0003800000 */
.L_x_156:
        /* <DEDUP_REMOVED lines=10> */
.L_x_159:
[----:B------:R-:W-:Y:S05]  /*51b0*/  BSYNC B1 ;  /* 0x0000000000017941 */ /* 0x000fea0003800000 */
.L_x_158:
        /* <DEDUP_REMOVED lines=10> */
.L_x_161:
[----:B------:R-:W-:Y:S05]  /*5260*/  BSYNC B1 ;  /* 0x0000000000017941 */ /* 0x000fea0003800000 */
.L_x_160:
        /* <DEDUP_REMOVED lines=9> */
.L_x_163:
[----:B------:R-:W-:Y:S05]  /*5300*/  BSYNC B1 ;  /* 0x0000000000017941 */ /* 0x000fea0003800000 */
.L_x_162:
        /* <DEDUP_REMOVED lines=9> */
.L_x_165:
[----:B------:R-:W-:Y:S05]  /*53a0*/  BSYNC B1 ;  /* 0x0000000000017941 */ /* 0x000fea0003800000 */
.L_x_164:
        /* <DEDUP_REMOVED lines=10> */
.L_x_167:
[----:B------:R-:W-:Y:S05]  /*5450*/  BSYNC B1 ;  /* 0x0000000000017941 */ /* 0x000fea0003800000 */
.L_x_166:
        /* <DEDUP_REMOVED lines=10> */
.L_x_169:
[----:B------:R-:W-:Y:S05]  /*5500*/  BSYNC B1 ;  /* 0x0000000000017941 */ /* 0x000fea0003800000 */
.L_x_168:
        /* <DEDUP_REMOVED lines=9> */
.L_x_171:
[----:B------:R-:W-:Y:S05]  /*55a0*/  BSYNC B1 ;  /* 0x0000000000017941 */ /* 0x000fea0003800000 */
.L_x_170:
        /* <DEDUP_REMOVED lines=9> */
.L_x_173:
[----:B------:R-:W-:Y:S05]  /*5640*/  BSYNC B1 ;  /* 0x0000000000017941 */ /* 0x000fea0003800000 */
.L_x_172:
        /* <DEDUP_REMOVED lines=10> */
.L_x_175:
[----:B------:R-:W-:Y:S05]  /*56f0*/  BSYNC B1 ;  /* 0x0000000000017941 */ /* 0x000fea0003800000 */
.L_x_174:
        /* <DEDUP_REMOVED lines=10> */
.L_x_177:
[----:B------:R-:W-:Y:S05]  /*57a0*/  BSYNC B1 ;  /* 0x0000000000017941 */ /* 0x000fea0003800000 */
.L_x_176:
        /* <DEDUP_REMOVED lines=9> */
.L_x_179:
[----:B------:R-:W-:Y:S05]  /*5840*/  BSYNC B1 ;  /* 0x0000000000017941 */ /* 0x000fea0003800000 */
.L_x_178:
        /* <DEDUP_REMOVED lines=9> */
.L_x_181:
[----:B------:R-:W-:Y:S05]  /*58e0*/  BSYNC B1 ;  /* 0x0000000000017941 */ /* 0x000fea0003800000 */
.L_x_180:
        /* <DEDUP_REMOVED lines=10> */
.L_x_183:
[----:B------:R-:W-:Y:S05]  /*5990*/  BSYNC B1 ;  /* 0x0000000000017941 */ /* 0x000fea0003800000 */
.L_x_182:
        /* <DEDUP_REMOVED lines=10> */
.L_x_185:
[----:B------:R-:W-:Y:S05]  /*5a40*/  BSYNC B1 ;  /* 0x0000000000017941 */ /* 0x000fea0003800000 */
.L_x_184:
        /* <DEDUP_REMOVED lines=9> */
.L_x_187:
[----:B------:R-:W-:Y:S05]  /*5ae0*/  BSYNC B1 ;  /* 0x0000000000017941 */ /* 0x000fea0003800000 */
.L_x_186:
        /* <DEDUP_REMOVED lines=9> */
.L_x_189:
[----:B------:R-:W-:Y:S05]  /*5b80*/  BSYNC B1 ;  /* 0x0000000000017941 */ /* 0x000fea0003800000 */
.L_x_188:
        /* <DEDUP_REMOVED lines=10> */
.L_x_191:
[----:B------:R-:W-:Y:S05]  /*5c30*/  BSYNC B1 ;  /* 0x0000000000017941 */ /* 0x000fea0003800000 */
.L_x_190:
        /* <DEDUP_REMOVED lines=10> */
.L_x_193:
[----:B------:R-:W-:Y:S05]  /*5ce0*/  BSYNC B1 ;  /* 0x0000000000017941 */ /* 0x000fea0003800000 */
.L_x_192:
        /* <DEDUP_REMOVED lines=9> */
.L_x_195:
[----:B------:R-:W-:Y:S05]  /*5d80*/  BSYNC B1 ;  /* 0x0000000000017941 */ /* 0x000fea0003800000 */
.L_x_194:
        /* <DEDUP_REMOVED lines=9> */
.L_x_197:
[----:B------:R-:W-:Y:S05]  /*5e20*/  BSYNC B1 ;  /* 0x0000000000017941 */ /* 0x000fea0003800000 */
.L_x_196:
        /* <DEDUP_REMOVED lines=10> */
.L_x_199:
[----:B------:R-:W-:Y:S05]  /*5ed0*/  BSYNC B1 ;  /* 0x0000000000017941 */ /* 0x000fea0003800000 */
.L_x_198:
        /* <DEDUP_REMOVED lines=10> */
.L_x_201:
[----:B------:R-:W-:Y:S05]  /*5f80*/  BSYNC B1 ;  /* 0x0000000000017941 */ /* 0x000fea0003800000 */
.L_x_200:
        /* <DEDUP_REMOVED lines=9> */
.L_x_203:
[----:B------:R-:W-:Y:S05]  /*6020*/  BSYNC B1 ;  /* 0x0000000000017941 */ /* 0x000fea0003800000 */
.L_x_202:
        /* <DEDUP_REMOVED lines=9> */
.L_x_205:
[----:B------:R-:W-:Y:S05]  /*60c0*/  BSYNC B1 ;  /* 0x0000000000017941 */ /* 0x000fea0003800000 */
.L_x_204:
        /* <DEDUP_REMOVED lines=10> */
.L_x_207:
[----:B------:R-:W-:Y:S05]  /*6170*/  BSYNC B1 ;  /* 0x0000000000017941 */ /* 0x000fea0003800000 */
.L_x_206:
        /* <DEDUP_REMOVED lines=10> */
.L_x_209:
[----:B------:R-:W-:Y:S05]  /*6220*/  BSYNC B1 ;  /* 0x0000000000017941 */ /* 0x000fea0003800000 */
.L_x_208:
        /* <DEDUP_REMOVED lines=9> */
.L_x_211:
[----:B------:R-:W-:Y:S05]  /*62c0*/  BSYNC B1 ;  /* 0x0000000000017941 */ /* 0x000fea0003800000 */
.L_x_210:
        /* <DEDUP_REMOVED lines=9> */
.L_x_213:
[----:B------:R-:W-:Y:S05]  /*6360*/  BSYNC B1 ;  /* 0x0000000000017941 */ /* 0x000fea0003800000 */
.L_x_212:
        /* <DEDUP_REMOVED lines=10> */
.L_x_215:
[----:B------:R-:W-:Y:S05]  /*6410*/  BSYNC B1 ;  /* 0x0000000000017941 */ /* 0x000fea0003800000 */
.L_x_214:
        /* <DEDUP_REMOVED lines=10> */
.L_x_217:
[----:B------:R-:W-:Y:S05]  /*64c0*/  BSYNC B1 ;  /* 0x0000000000017941 */ /* 0x000fea0003800000 */
.L_x_216:
        /* <DEDUP_REMOVED lines=9> */
.L_x_219:
[----:B------:R-:W-:Y:S05]  /*6560*/  BSYNC B1 ;  /* 0x0000000000017941 */ /* 0x000fea0003800000 */
.L_x_218:
        /* <DEDUP_REMOVED lines=9> */
.L_x_221:
[----:B------:R-:W-:Y:S05]  /*6600*/  BSYNC B1 ;  /* 0x0000000000017941 */ /* 0x000fea0003800000 */
.L_x_220:
        /* <DEDUP_REMOVED lines=10> */
.L_x_223:
[----:B------:R-:W-:Y:S05]  /*66b0*/  BSYNC B1 ;  /* 0x0000000000017941 */ /* 0x000fea0003800000 */
.L_x_222:
        /* <DEDUP_REMOVED lines=10> */
.L_x_225:
[----:B------:R-:W-:Y:S05]  /*6760*/  BSYNC B1 ;  /* 0x0000000000017941 */ /* 0x000fea0003800000 */
.L_x_224:
        /* <DEDUP_REMOVED lines=9> */
.L_x_227:
[----:B------:R-:W-:Y:S05]  /*6800*/  BSYNC B1 ;  /* 0x0000000000017941 */ /* 0x000fea0003800000 */
.L_x_226:
        /* <DEDUP_REMOVED lines=9> */
.L_x_229:
[----:B------:R-:W-:Y:S05]  /*68a0*/  BSYNC B1 ;  /* 0x0000000000017941 */ /* 0x000fea0003800000 */
.L_x_228:
        /* <DEDUP_REMOVED lines=10> */
.L_x_231:
[----:B------:R-:W-:Y:S05]  /*6950*/  BSYNC B1 ;  /* 0x0000000000017941 */ /* 0x000fea0003800000 */
.L_x_230:
        /* <DEDUP_REMOVED lines=10> */
.L_x_233:
[----:B------:R-:W-:Y:S05]  /*6a00*/  BSYNC B1 ;  /* 0x0000000000017941 */ /* 0x000fea0003800000 */
.L_x_232:
        /* <DEDUP_REMOVED lines=9> */
.L_x_235:
[----:B------:R-:W-:Y:S05]  /*6aa0*/  BSYNC B1 ;  /* 0x0000000000017941 */ /* 0x000fea0003800000 */
.L_x_234:
        /* <DEDUP_REMOVED lines=9> */
.L_x_237:
[----:B------:R-:W-:Y:S05]  /*6b40*/  BSYNC B1 ;  /* 0x0000000000017941 */ /* 0x000fea0003800000 */
.L_x_236:
        /* <DEDUP_REMOVED lines=10> */
.L_x_239:
[----:B------:R-:W-:Y:S05]  /*6bf0*/  BSYNC B1 ;  /* 0x0000000000017941 */ /* 0x000fea0003800000 */
.L_x_238:
        /* <DEDUP_REMOVED lines=10> */
.L_x_241:
[----:B------:R-:W-:Y:S05]  /*6ca0*/  BSYNC B1 ;  /* 0x0000000000017941 */ /* 0x000fea0003800000 */
.L_x_240:
        /* <DEDUP_REMOVED lines=9> */
.L_x_243:
[----:B------:R-:W-:Y:S05]  /*6d40*/  BSYNC B1 ;  /* 0x0000000000017941 */ /* 0x000fea0003800000 */
.L_x_242:
        /* <DEDUP_REMOVED lines=9> */
.L_x_245:
[----:B------:R-:W-:Y:S05]  /*6de0*/  BSYNC B1 ;  /* 0x0000000000017941 */ /* 0x000fea0003800000 */
.L_x_244:
        /* <DEDUP_REMOVED lines=10> */
.L_x_247:
[----:B------:R-:W-:Y:S05]  /*6e90*/  BSYNC B1 ;  /* 0x0000000000017941 */ /* 0x000fea0003800000 */
.L_x_246:
        /* <DEDUP_REMOVED lines=10> */
.L_x_249:
[----:B------:R-:W-:Y:S05]  /*6f40*/  BSYNC B1 ;  /* 0x0000000000017941 */ /* 0x000fea0003800000 */
.L_x_248:
        /* <DEDUP_REMOVED lines=9> */
.L_x_251:
[----:B------:R-:W-:Y:S05]  /*6fe0*/  BSYNC B1 ;  /* 0x0000000000017941 */ /* 0x000fea0003800000 */
.L_x_250:
        /* <DEDUP_REMOVED lines=9> */
.L_x_253:
[----:B------:R-:W-:Y:S05]  /*7080*/  BSYNC B1 ;  /* 0x0000000000017941 */ /* 0x000fea0003800000 */
.L_x_252:
        /* <DEDUP_REMOVED lines=10> */
.L_x_255:
[----:B------:R-:W-:Y:S05]  /*7130*/  BSYNC B1 ;  /* 0x0000000000017941 */ /* 0x000fea0003800000 */
.L_x_254:
        /* <DEDUP_REMOVED lines=10> */
.L_x_257:
[----:B------:R-:W-:Y:S05]  /*71e0*/  BSYNC B1 ;  /* 0x0000000000017941 */ /* 0x000fea0003800000 */
.L_x_256:
        /* <DEDUP_REMOVED lines=9> */
.L_x_259:
[----:B------:R-:W-:Y:S05]  /*7280*/  BSYNC B1 ;  /* 0x0000000000017941 */ /* 0x000fea0003800000 */
.L_x_258:
        /* <DEDUP_REMOVED lines=9> */
.L_x_261:
[----:B------:R-:W-:Y:S05]  /*7320*/  BSYNC B1 ;  /* 0x0000000000017941 */ /* 0x000fea0003800000 */
.L_x_260:
        /* <DEDUP_REMOVED lines=10> */
.L_x_263:
[----:B------:R-:W-:Y:S05]  /*73d0*/  BSYNC B1 ;  /* 0x0000000000017941 */ /* 0x000fea0003800000 */
.L_x_262:
        /* <DEDUP_REMOVED lines=10> */
.L_x_265:
[----:B------:R-:W-:Y:S05]  /*7480*/  BSYNC B1 ;  /* 0x0000000000017941 */ /* 0x000fea0003800000 */
.L_x_264:
        /* <DEDUP_REMOVED lines=9> */
.L_x_267:
[----:B------:R-:W-:Y:S05]  /*7520*/  BSYNC B1 ;  /* 0x0000000000017941 */ /* 0x000fea0003800000 */
.L_x_266:
        /* <DEDUP_REMOVED lines=9> */
.L_x_269:
[----:B------:R-:W-:Y:S05]  /*75c0*/  BSYNC B1 ;  /* 0x0000000000017941 */ /* 0x000fea0003800000 */
.L_x_268:
        /* <DEDUP_REMOVED lines=10> */
.L_x_271:
[----:B------:R-:W-:Y:S05]  /*7670*/  BSYNC B1 ;  /* 0x0000000000017941 */ /* 0x000fea0003800000 */
.L_x_270:
        /* <DEDUP_REMOVED lines=10> */
.L_x_273:
[----:B------:R-:W-:Y:S05]  /*7720*/  BSYNC B1 ;  /* 0x0000000000017941 */ /* 0x000fea0003800000 */
.L_x_272:
        /* <DEDUP_REMOVED lines=9> */
.L_x_275:
[----:B------:R-:W-:Y:S05]  /*77c0*/  BSYNC B1 ;  /* 0x0000000000017941 */ /* 0x000fea0003800000 */
.L_x_274:
        /* <DEDUP_REMOVED lines=9> */
.L_x_277:
[----:B------:R-:W-:Y:S05]  /*7860*/  BSYNC B1 ;  /* 0x0000000000017941 */ /* 0x000fea0003800000 */
.L_x_276:
        /* <DEDUP_REMOVED lines=10> */
.L_x_279:
[----:B------:R-:W-:Y:S05]  /*7910*/  BSYNC B1 ;  /* 0x0000000000017941 */ /* 0x000fea0003800000 */
.L_x_278:
        /* <DEDUP_REMOVED lines=10> */
.L_x_281:
[----:B------:R-:W-:Y:S05]  /*79c0*/  BSYNC B1 ;  /* 0x0000000000017941 */ /* 0x000fea0003800000 */
.L_x_280:
[----:B-----5:R-:W-:Y:S01]  /*79d0*/  IMAD.U32 R3, R24, 0x10000, RZ ;  /* 0x0001000018037824 */ /* 0x020fe200078e00ff */
[----:B------:R-:W-:Y:S01]  /*79e0*/  ISETP.GT.AND P1, PT, R0, 0x8, P1 ;  /* 0x000000080000780c */ /* 0x000fe20000f24270 */
[----:B------:R-:W-:Y:S02]  /*79f0*/  BSSY B1, `(.L_x_282) ;  /* 0x0000007000017945 */ /* 0x000fe40003800000 */
[----:B01--4-:R-:W-:-:S04]  /*7a00*/  FMUL R6, R3, R156 ;  /* 0x0000009c03067220 */ /* 0x013fc80000400000 */
[----:B------:R-:W-:-:S05]  /*7a10*/  FFMA R6, R149, R155, R6 ;  /* 0x0000009b95067223 */ /* 0x000fca0000000006 */
[----:B------:R-:W-:-:S05]  /*7a20*/  F2FP.BF16.F32.PACK_AB R6, RZ, R6 ;  /* 0x00000006ff06723e */ /* 0x000fca00000010ff */
[----:B------:R0:W-:Y:S01]  /*7a30*/  @P3 STG.E.U16 desc[UR36][R4.64+0x1f2], R6 ;  /* 0x0001f20604003986 */ /* 0x0001e2000c101524 */
[----:B------:R-:W-:Y:S05]  /*7a40*/  @!P1 BRA `(.L_x_283) ;  /* 0x0000000000049947 */ /* 0x000fea0003800000 */
[----:B------:R1:W5:Y:S02]  /*7a50*/  LDG.E.LTC128B.U16 R24, desc[UR36][R8.64+0x1f0] ;  /* 0x0001f02408187981 */ /* 0x000364000c1e1520 */
.L_x_283:
[----:B------:R-:W-:Y:S05]  /*7a60*/  BSYNC B1 ;  /* 0x0000000000017941 */ /* 0x000fea0003800000 */
.L_x_282:
[----:B-----5:R-:W-:Y:S01]  /*7a70*/  IMAD.U32 R3, R24, 0x10000, RZ ;  /* 0x0001000018037824 */ /* 0x020fe200078e00ff */
[----:B------:R-:W-:Y:S01]  /*7a80*/  ISETP.GT.AND P0, PT, R0, 0x8, P0 ;  /* 0x000000080000780c */ /* 0x000fe20000704270 */
[----:B0-----:R-:W-:Y:S01]  /*7a90*/  @P1 IMAD.MOV.U32 R4, RZ, RZ, R10 ;  /* 0x000000ffff041224 */ /* 0x001fe200078e000a */
[----:B------:R-:W-:Y:S01]  /*7aa0*/  BSSY B1, `(.L_x_284) ;  /* 0x0000008000017945 */ /* 0x000fe20003800000 */
[----:B------:R-:W-:Y:S01]  /*7ab0*/  FMUL R3, R3, R156 ;  /* 0x0000009c03037220 */ /* 0x000fe20000400000 */
[----:B------:R-:W-:-:S03]  /*7ac0*/  @P1 IMAD.MOV.U32 R5, RZ, RZ, R11 ;  /* 0x000000ffff051224 */ /* 0x000fc600078e000b */
[----:B------:R-:W-:-:S05]  /*7ad0*/  FFMA R3, R150, R155, R3 ;  /* 0x0000009b96037223 */ /* 0x000fca0000000003 */
[----:B------:R-:W-:-:S05]  /*7ae0*/  F2FP.BF16.F32.PACK_AB R3, RZ, R3 ;  /* 0x00000003ff03723e */ /* 0x000fca00000010ff */
[----:B------:R0:W-:Y:S01]  /*7af0*/  @P1 STG.E.U16 desc[UR36][R4.64+0x1f0], R3 ;  /* 0x0001f00304001986 */ /* 0x0001e2000c101524 */
[----:B------:R-:W-:Y:S05]  /*7b00*/  @!P0 BRA `(.L_x_285) ;  /* 0x0000000000048947 */ /* 0x000fea0003800000 */
[----:B------:R4:W5:Y:S02]  /*7b10*/  LDG.E.LTC128B.U16 R24, desc[UR36][R8.64+0x1f2] ;  /* 0x0001f22408187981 */ /* 0x000964000c1e1520 */
.L_x_285:
[----:B------:R-:W-:Y:S05]  /*7b20*/  BSYNC B1 ;  /* 0x0000000000017941 */ /* 0x000fea0003800000 */
.L_x_284:
[----:B------:R-:W-:Y:S05]  /*7b30*/  @!P0 BRA `(.L_x_286) ;  /* 0x0000002400308947 */ /* 0x000fea0003800000 */
[----:B0----5:R-:W-:-:S04]  /*7b40*/  IMAD.U32 R3, R24, 0x10000, RZ ;  /* 0x0001000018037824 */ /* 0x021fc800078e00ff */
[----:B------:R-:W-:-:S04]  /*7b50*/  FMUL R0, R3, R156 ;  /* 0x0000009c03007220 */ /* 0x000fc80000400000 */
[----:B------:R-:W-:-:S05]  /*7b60*/  FFMA R0, R151, R155, R0 ;  /* 0x0000009b97007223 */ /* 0x000fca0000000000 */
[----:B------:R-:W-:-:S05]  /*7b70*/  F2FP.BF16.F32.PACK_AB R0, RZ, R0 ;  /* 0x00000000ff00723e */ /* 0x000fca00000010ff */
[----:B------:R0:W-:Y:S01]  /*7b80*/  STG.E.U16 desc[UR36][R10.64+0x1f2], R0 ;  /* 0x0001f2000a007986 */ /* 0x0001e2000c101524 */
[----:B------:R-:W-:Y:S05]  /*7b90*/  BRA `(.L_x_286) ;  /* 0x0000002400187947 */ /* 0x000fea0003800000 */
.L_x_33:
[----:B------:R-:W-:Y:S01]  /*7ba0*/  ISETP.GT.AND P0, PT, R3, 0x1, PT ;  /* 0x000000010300780c */ /* 0x000fe20003f04270 */
[----:B------:R-:W-:Y:S01]  /*7bb0*/  ULDC.64 UR4, c[0x0][0x5c0] ;  /* 0x0001700000047ab9 */ /* 0x000fe20000000a00 */
[-C--:B------:R-:W-:Y:S01]  /*7bc0*/  FMUL R24, R24, R155.reuse ;  /* 0x0000009b18187220 */ /* 0x080fe20000400000 */
[-C--:B------:R-:W-:Y:S01]  /*7bd0*/  FMUL R25, R25, R155.reuse ;  /* 0x0000009b19197220 */ /* 0x080fe20000400000 */
[----:B------:R-:W-:Y:S01]  /*7be0*/  ISETP.GT.AND P3, PT, R0, RZ, P0 ;  /* 0x000000ff0000720c */ /* 0x000fe20000764270 */
[-C--:B------:R-:W-:Y:S01]  /*7bf0*/  FMUL R26, R26, R155.reuse ;  /* 0x0000009b1a1a7220 */ /* 0x080fe20000400000 */
[----:B------:R-:W-:Y:S01]  /*7c00*/  LEA R4, P4, R160, UR4, 0x1 ;  /* 0x00000004a0047c11 */ /* 0x000fe2000f8808ff */
[-C--:B------:R-:W-:Y:S01]  /*7c10*/  FMUL R27, R27, R155.reuse ;  /* 0x0000009b1b1b7220 */ /* 0x080fe20000400000 */
[----:B------:R-:W-:Y:S01]  /*7c20*/  F2FP.BF16.F32.PACK_AB R24, RZ, R24 ;  /* 0x00000018ff18723e */ /* 0x000fe200000010ff */
[-C--:B------:R-:W-:Y:S01]  /*7c30*/  FMUL R28, R28, R155.reuse ;  /* 0x0000009b1c1c7220 */ /* 0x080fe20000400000 */
[----:B------:R-:W-:Y:S01]  /*7c40*/  LEA.HI.X R5, R160, UR5, R153, 0x1, P4 ;  /* 0x00000005a0057c11 */ /* 0x000fe2000a0f0c99 */
[----:B------:R-:W-:Y:S01]  /*7c50*/  FMUL R29, R29, R155 ;  /* 0x0000009b1d1d7220 */ /* 0x000fe20000400000 */
[----:B------:R-:W-:Y:S01]  /*7c60*/  F2FP.BF16.F32.PACK_AB R25, RZ, R25 ;  /* 0x00000019ff19723e */ /* 0x000fe200000010ff */
[-C--:B------:R-:W-:Y:S01]  /*7c70*/  FMUL R30, R30, R155.reuse ;  /* 0x0000009b1e1e7220 */ /* 0x080fe20000400000 */
[----:B------:R-:W-:Y:S01]  /*7c80*/  SHF.L.U64.HI R11, R10, 0x4, R11 ;  /* 0x000000040a0b7819 */ /* 0x000fe2000001020b */
[----:B------:R-:W-:Y:S01]  /*7c90*/  @P1 STG.E.U16 desc[UR36][R4.64], R24 ;  /* 0x0000001804001986 */ /* 0x000fe2000c101524 */
[----:B------:R-:W-:Y:S01]  /*7ca0*/  ISETP.GT.AND P1, PT, R3, 0x8, PT ;  /* 0x000000080300780c */ /* 0x000fe20003f24270 */
[-C--:B------:R-:W-:Y:S01]  /*7cb0*/  FMUL R31, R31, R155.reuse ;  /* 0x0000009b1f1f7220 */ /* 0x080fe20000400000 */
[----:B------:R-:W-:Y:S01]  /*7cc0*/  ISETP.GT.AND P4, PT, R0, 0x8, P0 ;  /* 0x000000080000780c */ /* 0x000fe20000784270 */
[----:B------:R-:W-:Y:S01]  /*7cd0*/  @P3 STG.E.U16 desc[UR36][R4.64+0x2], R25 ;  /* 0x0000021904003986 */ /* 0x000fe2000c101524 */
[----:B------:R-:W-:Y:S01]  /*7ce0*/  LEA R6, P3, R10, R4, 0x4 ;  /* 0x000000040a067211 */ /* 0x000fe200078620ff */
[-C--:B------:R-:W-:Y:S01]  /*7cf0*/  FMUL R32, R32, R155.reuse ;  /* 0x0000009b20207220 */ /* 0x080fe20000400000 */
[C---:B------:R-:W-:Y:S01]  /*7d00*/  ISETP.GT.AND P2, PT, R0.reuse, 0x8, P2 ;  /* 0x000000080000780c */ /* 0x040fe20001744270 */
[-C--:B------:R-:W-:Y:S01]  /*7d10*/  FMUL R33, R33, R155.reuse ;  /* 0x0000009b21217220 */ /* 0x080fe20000400000 */
[----:B------:R-:W-:Y:S01]  /*7d20*/  ISETP.GT.AND P0, PT, R3, 0x9, PT ;  /* 0x000000090300780c */ /* 0x000fe20003f04270 */
[----:B------:R-:W-:Y:S01]  /*7d30*/  IMAD.X R7, R11, 0x1, R5, P3 ;  /* 0x000000010b077824 */ /* 0x000fe200018e0605 */
[----:B------:R-:W-:Y:S01]  /*7d40*/  ISETP.GT.AND P5, PT, R0, RZ, P1 ;  /* 0x000000ff0000720c */ /* 0x000fe20000fa4270 */
[-C--:B------:R-:W-:Y:S01]  /*7d50*/  FMUL R34, R34, R155.reuse ;  /* 0x0000009b22227220 */ /* 0x080fe20000400000 */
[----:B------:R-:W-:Y:S01]  /*7d60*/  ISETP.GT.AND P3, PT, R0, RZ, P0 ;  /* 0x000000ff0000720c */ /* 0x000fe20000764270 */
[-C--:B------:R-:W-:Y:S01]  /*7d70*/  FMUL R35, R35, R155.reuse ;  /* 0x0000009b23237220 */ /* 0x080fe20000400000 */
[----:B------:R-:W-:Y:S01]  /*7d80*/  F2FP.BF16.F32.PACK_AB R26, RZ, R26 ;  /* 0x0000001aff1a723e */ /* 0x000fe200000010ff */
[----:B------:R-:W-:Y:S01]  /*7d90*/  FMUL R36, R36, R155 ;  /* 0x0000009b24247220 */ /* 0x000fe20000400000 */
[----:B------:R-:W-:Y:S01]  /*7da0*/  F2FP.BF16.F32.PACK_AB R27, RZ, R27 ;  /* 0x0000001bff1b723e */ /* 0x000fe200000010ff */
[----:B------:R-:W-:Y:S01]  /*7db0*/  FMUL R37, R37, R155 ;  /* 0x0000009b25257220 */ /* 0x000fe20000400000 */
[----:B------:R-:W-:Y:S01]  /*7dc0*/  F2FP.BF16.F32.PACK_AB R28, RZ, R28 ;  /* 0x0000001cff1c723e */ /* 0x000fe200000010ff */
[----:B------:R-:W-:Y:S01]  /*7dd0*/  @P2 STG.E.U16 desc[UR36][R6.64], R26 ;  /* 0x0000001a06002986 */ /* 0x000fe2000c101524 */
[----:B------:R-:W-:Y:S01]  /*7de0*/  F2FP.BF16.F32.PACK_AB R29, RZ, R29 ;  /* 0x0000001dff1d723e */ /* 0x000fe200000010ff */
[-C--:B------:R-:W-:Y:S01]  /*7df0*/  FMUL R38, R38, R155.reuse ;  /* 0x0000009b26267220 */ /* 0x080fe20000400000 */
[C---:B------:R-:W-:Y:S01]  /*7e00*/  ISETP.GT.AND P2, PT, R0.reuse, 0x8, P1 ;  /* 0x000000080000780c */ /* 0x040fe20000f44270 */
[----:B------:R-:W-:Y:S01]  /*7e10*/  @P4 STG.E.U16 desc[UR36][R6.64+0x2], R27 ;  /* 0x0000021b06004986 */ /* 0x000fe2000c101524 */
[----:B------:R-:W-:Y:S01]  /*7e20*/  ISETP.GT.AND P1, PT, R3, 0x10, PT ;  /* 0x000000100300780c */ /* 0x000fe20003f24270 */
[-C--:B------:R-:W-:Y:S01]  /*7e30*/  FMUL R39, R39, R155.reuse ;  /* 0x0000009b27277220 */ /* 0x080fe20000400000 */
[----:B------:R-:W-:Y:S01]  /*7e40*/  F2FP.BF16.F32.PACK_AB R30, RZ, R30 ;  /* 0x0000001eff1e723e */ /* 0x000fe200000010ff */
[----:B------:R-:W-:Y:S01]  /*7e50*/  @P5 STG.E.U16 desc[UR36][R4.64+0x10], R28 ;  /* 0x0000101c04005986 */ /* 0x000fe2000c101524 */
[----:B------:R-:W-:Y:S01]  /*7e60*/  ISETP.GT.AND P4, PT, R0, RZ, P1 ;  /* 0x000000ff0000720c */ /* 0x000fe20000f84270 */
[----:B------:R-:W-:Y:S01]  /*7e70*/  FMUL R40, R40, R155 ;  /* 0x0000009b28287220 */ /* 0x000fe20000400000 */
[----:B------:R-:W-:Y:S01]  /*7e80*/  F2FP.BF16.F32.PACK_AB R31, RZ, R31 ;  /* 0x0000001fff1f723e */ /* 0x000fe200000010ff */
[----:B------:R-:W-:Y:S01]  /*7e90*/  @P3 STG.E.U16 desc[UR36][R4.64+0x12], R29 ;  /* 0x0000121d04003986 */ /* 0x000fe2000c101524 */
[----:B------:R-:W-:Y:S01]  /*7ea0*/  ISETP.GT.AND P3, PT, R0, 0x8, P0 ;  /* 0x000000080000780c */ /* 0x000fe20000764270 */
[-C--:B------:R-:W-:Y:S01]  /*7eb0*/  FMUL R41, R41, R155.reuse ;  /* 0x0000009b29297220 */ /* 0x080fe20000400000 */
[----:B------:R-:W-:Y:S01]  /*7ec0*/  ISETP.GT.AND P0, PT, R3, 0x11, PT ;  /* 0x000000110300780c */ /* 0x000fe20003f04270 */
[----:B------:R-:W-:Y:S01]  /*7ed0*/  @P2 STG.E.U16 desc[UR36][R6.64+0x10], R30 ;  /* 0x0000101e06002986 */ /* 0x000fe2000c101524 */
[----:B------:R-:W-:Y:S01]  /*7ee0*/  F2FP.BF16.F32.PACK_AB R32, RZ, R32 ;  /* 0x00000020ff20723e */ /* 0x000fe200000010ff */
[-C--:B------:R-:W-:Y:S01]  /*7ef0*/  FMUL R42, R42, R155.reuse ;  /* 0x0000009b2a2a7220 */ /* 0x080fe20000400000 */
[C---:B------:R-:W-:Y:S01]  /*7f00*/  ISETP.GT.AND P5, PT, R0.reuse, RZ, P0 ;  /* 0x000000ff0000720c */ /* 0x040fe200007a4270 */
[-C--:B------:R-:W-:Y:S01]  /*7f10*/  FMUL R43, R43, R155.reuse ;  /* 0x0000009b2b2b7220 */ /* 0x080fe20000400000 */
[----:B------:R-:W-:Y:S01]  /*7f20*/  ISETP.GT.AND P2, PT, R0, 0x8, P1 ;  /* 0x000000080000780c */ /* 0x000fe20000f44270 */
[-C--:B------:R-:W-:Y:S01]  /*7f30*/  FMUL R44, R44, R155.reuse ;  /* 0x0000009b2c2c7220 */ /* 0x080fe20000400000 */
[----:B------:R-:W-:Y:S01]  /*7f40*/  ISETP.GT.AND P1, PT, R3, 0x18, PT ;  /* 0x000000180300780c */ /* 0x000fe20003f24270 */
[----:B------:R-:W-:Y:S01]  /*7f50*/  FMUL R45, R45, R155 ;  /* 0x0000009b2d2d7220 */ /* 0x000fe20000400000 */
[----:B------:R-:W-:Y:S01]  /*7f60*/  F2FP.BF16.F32.PACK_AB R33, RZ, R33 ;  /* 0x00000021ff21723e */ /* 0x000fe200000010ff */
[----:B------:R-:W-:Y:S01]  /*7f70*/  @P3 STG.E.U16 desc[UR36][R6.64+0x12], R31 ;  /* 0x0000121f06003986 */ /* 0x000fe2000c101524 */
[----:B------:R-:W-:Y:S01]  /*7f80*/  ISETP.GT.AND P3, PT, R0, 0x8, P0 ;  /* 0x000000080000780c */ /* 0x000fe20000764270 */
[-C--:B------:R-:W-:Y:S01]  /*7f90*/  FMUL R46, R46, R155.reuse ;  /* 0x0000009b2e2e7220 */ /* 0x080fe20000400000 */
[----:B------:R-:W-:Y:S01]  /*7fa0*/  ISETP.GT.AND P0, PT, R3, 0x19, PT ;  /* 0x000000190300780c */ /* 0x000fe20003f04270 */
[----:B------:R-:W-:Y:S01]  /*7fb0*/  @P4 STG.E.U16 desc[UR36][R4.64+0x20], R32 ;  /* 0x0000202004004986 */ /* 0x000fe2000c101524 */
[C---:B------:R-:W-:Y:S01]  /*7fc0*/  ISETP.GT.AND P4, PT, R0.reuse, RZ, P1 ;  /* 0x000000ff0000720c */ /* 0x040fe20000f84270 */
[-C--:B------:R-:W-:Y:S01]  /*7fd0*/  FMUL R47, R47, R155.reuse ;  /* 0x0000009b2f2f7220 */ /* 0x080fe20000400000 */
[----:B------:R-:W-:Y:S01]  /*7fe0*/  F2FP.BF16.F32.PACK_AB R34, RZ, R34 ;  /* 0x00000022ff22723e */ /* 0x000fe200000010ff */
[----:B------:R-:W-:Y:S01]  /*7ff0*/  @P5 STG.E.U16 desc[UR36][R4.64+0x22], R33 ;  /* 0x0000222104005986 */ /* 0x000fe2000c101524 */
[----:B------:R-:W-:Y:S01]  /*8000*/  ISETP.GT.AND P5, PT, R0, RZ, P0 ;  /* 0x000000ff0000720c */ /* 0x000fe200007a4270 */
[----:B------:R-:W-:Y:S01]  /*8010*/  FMUL R48, R48, R155 ;  /* 0x0000009b30307220 */ /* 0x000fe20000400000 */
[----:B------:R-:W-:Y:S01]  /*8020*/  F2FP.BF16.F32.PACK_AB R35, RZ, R35 ;  /* 0x00000023ff23723e */ /* 0x000fe200000010ff */
[----:B------:R-:W-:Y:S01]  /*8030*/  @P2 STG.E.U16 desc[UR36][R6.64+0x20], R34 ;  /* 0x0000202206002986 */ /* 0x000fe2000c101524 */
[----:B------:R-:W-:Y:S01]  /*8040*/  F2FP.BF16.F32.PACK_AB R36, RZ, R36 ;  /* 0x00000024ff24723e */ /* 0x000fe200000010ff */
[-C--:B------:R-:W-:Y:S01]  /*8050*/  FMUL R49, R49, R155.reuse ;  /* 0x0000009b31317220 */ /* 0x080fe20000400000 */
[----:B------:R-:W-:Y:S01]  /*8060*/  ISETP.GT.AND P2, PT, R0, 0x8, P1 ;  /* 0x000000080000780c */ /* 0x000fe20000f44270 */
[----:B------:R-:W-:Y:S01]  /*8070*/  @P3 STG.E.U16 desc[UR36][R6.64+0x22], R35 ;  /* 0x0000222306003986 */ /* 0x000fe2000c101524 */
[----:B------:R-:W-:Y:S01]  /*8080*/  ISETP.GT.AND P1, PT, R3, 0x20, PT ;  /* 0x000000200300780c */ /* 0x000fe20003f24270 */
[----:B------:R-:W-:Y:S01]  /*8090*/  FMUL R50, R50, R155 ;  /* 0x0000009b32327220 */ /* 0x000fe20000400000 */
[----:B------:R-:W-:Y:S01]  /*80a0*/  F2FP.BF16.F32.PACK_AB R37, RZ, R37 ;  /* 0x00000025ff25723e */ /* 0x000fe200000010ff */
[----:B------:R-:W-:Y:S01]  /*80b0*/  @P4 STG.E.U16 desc[UR36][R4.64+0x30], R36 ;  /* 0x0000302404004986 */ /* 0x000fe2000c101524 */
[C---:B------:R-:W-:Y:S01]  /*80c0*/  ISETP.GT.AND P3, PT, R0.reuse, 0x8, P0 ;  /* 0x000000080000780c */ /* 0x040fe20000764270 */
[-C--:B------:R-:W-:Y:S01]  /*80d0*/  FMUL R51, R51, R155.reuse ;  /* 0x0000009b33337220 */ /* 0x080fe20000400000 */
[----:B------:R-:W-:Y:S01]  /*80e0*/  ISETP.GT.AND P0, PT, R3, 0x21, PT ;  /* 0x000000210300780c */ /* 0x000fe20003f04270 */
[----:B------:R-:W-:Y:S01]  /*80f0*/  @P5 STG.E.U16 desc[UR36][R4.64+0x32], R37 ;  /* 0x0000322504005986 */ /* 0x000fe2000c101524 */
[----:B------:R-:W-:Y:S01]  /*8100*/  ISETP.GT.AND P4, PT, R0, RZ, P1 ;  /* 0x000000ff0000720c */ /* 0x000fe20000f84270 */
[-C--:B------:R-:W-:Y:S01]  /*8110*/  FMUL R52, R52, R155.reuse ;  /* 0x0000009b34347220 */ /* 0x080fe20000400000 */
[----:B------:R-:W-:Y:S01]  /*8120*/  F2FP.BF16.F32.PACK_AB R38, RZ, R38 ;  /* 0x00000026ff26723e */ /* 0x000fe200000010ff */
[-C--:B------:R-:W-:Y:S01]  /*8130*/  FMUL R53, R53, R155.reuse ;  /* 0x0000009b35357220 */ /* 0x080fe20000400000 */
        /* <DEDUP_REMOVED lines=325> */
[----:B------:R-:W-:Y:S01]  /*9590*/  FMUL R151, R151, R155 ;  /* 0x0000009b97977220 */ /* 0x000fe20000400000 */
[----:B------:R-:W-:Y:S01]  /*95a0*/  ISETP.GT.AND P2, PT, R0, 0x8, P1 ;  /* 0x000000080000780c */ /* 0x000fe20000f44270 */
[----:B------:R-:W-:Y:S01]  /*95b0*/  @P3 STG.E.U16 desc[UR36][R6.64+0x132], R103 ;  /* 0x0001326706003986 */ /* 0x000fe2000c101524 */
[----:B------:R-:W-:-:S02]  /*95c0*/  ISETP.GT.AND P1, PT, R3, 0xa8, PT ;  /* 0x000000a80300780c */ /* 0x000fc40003f24270 */
[----:B------:R-:W-:Y:S01]  /*95d0*/  F2FP.BF16.F32.PACK_AB R105, RZ, R105 ;  /* 0x00000069ff69723e */ /* 0x000fe200000010ff */
[----:B------:R-:W-:Y:S01]  /*95e0*/  @P4 STG.E.U16 desc[UR36][R4.64+0x140], R104 ;  /* 0x0001406804004986 */ /* 0x000fe2000c101524 */
[C---:B------:R-:W-:Y:S02]  /*95f0*/  ISETP.GT.AND P3, PT, R0.reuse, 0x8, P0 ;  /* 0x000000080000780c */ /* 0x040fe40000764270 */
[----:B------:R-:W-:Y:S01]  /*9600*/  ISETP.GT.AND P0, PT, R3, 0xa9, PT ;  /* 0x000000a90300780c */ /* 0x000fe20003f04270 */
[----:B------:R-:W-:Y:S01]  /*9610*/  @P5 STG.E.U16 desc[UR36][R4.64+0x142], R105 ;  /* 0x0001426904005986 */ /* 0x000fe2000c101524 */
[C---:B------:R-:W-:Y:S02]  /*9620*/  ISETP.GT.AND P4, PT, R0.reuse, RZ, P1 ;  /* 0x000000ff0000720c */ /* 0x040fe40000f84270 */
[----:B------:R-:W-:Y:S02]  /*9630*/  F2FP.BF16.F32.PACK_AB R106, RZ, R106 ;  /* 0x0000006aff6a723e */ /* 0x000fe400000010ff */
[----:B------:R-:W-:-:S02]  /*9640*/  ISETP.GT.AND P5, PT, R0, RZ, P0 ;  /* 0x000000ff0000720c */ /* 0x000fc400007a4270 */
[----:B------:R-:W-:Y:S01]  /*9650*/  F2FP.BF16.F32.PACK_AB R107, RZ, R107 ;  /* 0x0000006bff6b723e */ /* 0x000fe200000010ff */
[----:B------:R-:W-:Y:S01]  /*9660*/  @P2 STG.E.U16 desc[UR36][R6.64+0x140], R106 ;  /* 0x0001406a06002986 */ /* 0x000fe2000c101524 */
[----:B------:R-:W-:Y:S02]  /*9670*/  F2FP.BF16.F32.PACK_AB R108, RZ, R108 ;  /* 0x0000006cff6c723e */ /* 0x000fe400000010ff */
[C---:B------:R-:W-:Y:S01]  /*9680*/  ISETP.GT.AND P2, PT, R0.reuse, 0x8, P1 ;  /* 0x000000080000780c */ /* 0x040fe20000f44270 */
[----:B------:R-:W-:Y:S01]  /*9690*/  @P3 STG.E.U16 desc[UR36][R6.64+0x142], R107 ;  /* 0x0001426b06003986 */ /* 0x000fe2000c101524 */
[----:B------:R-:W-:Y:S02]  /*96a0*/  ISETP.GT.AND P1, PT, R3, 0xb0, PT ;  /* 0x000000b00300780c */ /* 0x000fe40003f24270 */
[----:B------:R-:W-:Y:S01]  /*96b0*/  F2FP.BF16.F32.PACK_AB R109, RZ, R109 ;  /* 0x0000006dff6d723e */ /* 0x000fe200000010ff */
[----:B------:R-:W-:Y:S01]  /*96c0*/  @P4 STG.E.U16 desc[UR36][R4.64+0x150], R108 ;  /* 0x0001506c04004986 */ /* 0x000fe2000c101524 */
[----:B------:R-:W-:-:S02]  /*96d0*/  ISETP.GT.AND P3, PT, R0, 0x8, P0 ;  /* 0x000000080000780c */ /* 0x000fc40000764270 */
[----:B------:R-:W-:Y:S01]  /*96e0*/  ISETP.GT.AND P0, PT, R3, 0xb1, PT ;  /* 0x000000b10300780c */ /* 0x000fe20003f04270 */
[----:B------:R-:W-:Y:S01]  /*96f0*/  @P5 STG.E.U16 desc[UR36][R4.64+0x152], R109 ;  /* 0x0001526d04005986 */ /* 0x000fe2000c101524 */
[C---:B------:R-:W-:Y:S02]  /*9700*/  ISETP.GT.AND P4, PT, R0.reuse, RZ, P1 ;  /* 0x000000ff0000720c */ /* 0x040fe40000f84270 */
[----:B------:R-:W-:Y:S02]  /*9710*/  F2FP.BF16.F32.PACK_AB R110, RZ, R110 ;  /* 0x0000006eff6e723e */ /* 0x000fe400000010ff */
[----:B------:R-:W-:Y:S02]  /*9720*/  ISETP.GT.AND P5, PT, R0, RZ, P0 ;  /* 0x000000ff0000720c */ /* 0x000fe400007a4270 */
[----:B------:R-:W-:Y:S01]  /*9730*/  F2FP.BF16.F32.PACK_AB R111, RZ, R111 ;  /* 0x0000006fff6f723e */ /* 0x000fe200000010ff */
[----:B------:R-:W-:Y:S01]  /*9740*/  @P2 STG.E.U16 desc[UR36][R6.64+0x150], R110 ;  /* 0x0001506e06002986 */ /* 0x000fe2000c101524 */
[----:B------:R-:W-:-:S02]  /*9750*/  F2FP.BF16.F32.PACK_AB R112, RZ, R112 ;  /* 0x00000070ff70723e */ /* 0x000fc400000010ff */
[C---:B------:R-:W-:Y:S01]  /*9760*/  ISETP.GT.AND P2, PT, R0.reuse, 0x8, P1 ;  /* 0x000000080000780c */ /* 0x040fe20000f44270 */
[----:B------:R-:W-:Y:S01]  /*9770*/  @P3 STG.E.U16 desc[UR36][R6.64+0x152], R111 ;  /* 0x0001526f06003986 */ /* 0x000fe2000c101524 */
[C---:B------:R-:W-:Y:S02]  /*9780*/  ISETP.GT.AND P1, PT, R3.reuse, 0xb8, PT ;  /* 0x000000b80300780c */ /* 0x040fe40003f24270 */
[----:B------:R-:W-:Y:S01]  /*9790*/  F2FP.BF16.F32.PACK_AB R113, RZ, R113 ;  /* 0x00000071ff71723e */ /* 0x000fe200000010ff */
[----:B------:R-:W-:Y:S01]  /*97a0*/  @P4 STG.E.U16 desc[UR36][R4.64+0x160], R112 ;  /* 0x0001607004004986 */ /* 0x000fe2000c101524 */
[C---:B------:R-:W-:Y:S02]  /*97b0*/  ISETP.GT.AND P3, PT, R0.reuse, 0x8, P0 ;  /* 0x000000080000780c */ /* 0x040fe40000764270 */
[----:B------:R-:W-:Y:S01]  /*97c0*/  ISETP.GT.AND P0, PT, R3, 0xb9, PT ;  /* 0x000000b90300780c */ /* 0x000fe20003f04270 */
[----:B------:R-:W-:Y:S01]  /*97d0*/  @P5 STG.E.U16 desc[UR36][R4.64+0x162], R113 ;  /* 0x0001627104005986 */ /* 0x000fe2000c101524 */
[----:B------:R-:W-:-:S02]  /*97e0*/  ISETP.GT.AND P4, PT, R0, RZ, P1 ;  /* 0x000000ff0000720c */ /* 0x000fc40000f84270 */
[----:B------:R-:W-:Y:S02]  /*97f0*/  F2FP.BF16.F32.PACK_AB R114, RZ, R114 ;  /* 0x00000072ff72723e */ /* 0x000fe400000010ff */
[C---:B------:R-:W-:Y:S02]  /*9800*/  ISETP.GT.AND P5, PT, R0.reuse, RZ, P0 ;  /* 0x000000ff0000720c */ /* 0x040fe400007a4270 */
[----:B------:R-:W-:Y:S01]  /*9810*/  F2FP.BF16.F32.PACK_AB R115, RZ, R115 ;  /* 0x00000073ff73723e */ /* 0x000fe200000010ff */
[----:B------:R-:W-:Y:S01]  /*9820*/  @P2 STG.E.U16 desc[UR36][R6.64+0x160], R114 ;  /* 0x0001607206002986 */ /* 0x000fe2000c101524 */
[----:B------:R-:W-:Y:S02]  /*9830*/  F2FP.BF16.F32.PACK_AB R116, RZ, R116 ;  /* 0x00000074ff74723e */ /* 0x000fe400000010ff */
        /* <DEDUP_REMOVED lines=65> */
[----:B------:R-:W-:Y:S02]  /*9c50*/  ISETP.GT.AND P5, PT, R0, RZ, P0 ;  /* 0x000000ff0000720c */ /* 0x000fe400007a4270 */
[----:B------:R-:W-:Y:S02]  /*9c60*/  F2FP.BF16.F32.PACK_AB R134, RZ, R134 ;  /* 0x00000086ff86723e */ /* 0x000fe400000010ff */
[----:B------:R-:W-:Y:S02]  /*9c70*/  F2FP.BF16.F32.PACK_AB R135, RZ, R135 ;  /* 0x00000087ff87723e */ /* 0x000fe400000010ff */
[----:B------:R-:W-:Y:S01]  /*9c80*/  F2FP.BF16.F32.PACK_AB R136, RZ, R136 ;  /* 0x00000088ff88723e */ /* 0x000fe200000010ff */
[----:B------:R-:W-:Y:S01]  /*9c90*/  @P2 STG.E.U16 desc[UR36][R6.64+0x1b0], R134 ;  /* 0x0001b08606002986 */ /* 0x000fe2000c101524 */
[----:B------:R-:W-:-:S02]  /*9ca0*/  F2FP.BF16.F32.PACK_AB R137, RZ, R137 ;  /* 0x00000089ff89723e */ /* 0x000fc400000010ff */
[C---:B------:R-:W-:Y:S01]  /*9cb0*/  ISETP.GT.AND P1, PT, R0.reuse, 0x8, P1 ;  /* 0x000000080000780c */ /* 0x040fe20000f24270 */
[----:B------:R-:W-:Y:S01]  /*9cc0*/  @P3 STG.E.U16 desc[UR36][R6.64+0x1b2], R135 ;  /* 0x0001b28706003986 */ /* 0x000fe2000c101524 */
[C---:B------:R-:W-:Y:S02]  /*9cd0*/  ISETP.GT.AND P2, PT, R0.reuse, 0x8, P0 ;  /* 0x000000080000780c */ /* 0x040fe40000744270 */
[C---:B------:R-:W-:Y:S01]  /*9ce0*/  ISETP.GT.AND P0, PT, R3.reuse, 0xe9, PT ;  /* 0x000000e90300780c */ /* 0x040fe20003f04270 */
[----:B------:R-:W-:Y:S01]  /*9cf0*/  @P4 STG.E.U16 desc[UR36][R4.64+0x1c0], R136 ;  /* 0x0001c08804004986 */ /* 0x000fe2000c101524 */
[----:B------:R-:W-:Y:S02]  /*9d00*/  ISETP.GT.AND P4, PT, R3, 0xe8, PT ;  /* 0x000000e80300780c */ /* 0x000fe40003f84270 */
[----:B------:R-:W-:Y:S01]  /*9d10*/  F2FP.BF16.F32.PACK_AB R138, RZ, R138 ;  /* 0x0000008aff8a723e */ /* 0x000fe200000010ff */
[----:B------:R-:W-:Y:S01]  /*9d20*/  @P5 STG.E.U16 desc[UR36][R4.64+0x1c2], R137 ;  /* 0x0001c28904005986 */ /* 0x000fe2000c101524 */
[----:B------:R-:W-:-:S02]  /*9d30*/  ISETP.GT.AND P5, PT, R0, RZ, P4 ;  /* 0x000000ff0000720c */ /* 0x000fc400027a4270 */
[----:B------:R-:W-:Y:S01]  /*9d40*/  F2FP.BF16.F32.PACK_AB R139, RZ, R139 ;  /* 0x0000008bff8b723e */ /* 0x000fe200000010ff */
[----:B------:R-:W-:Y:S01]  /*9d50*/  @P1 STG.E.U16 desc[UR36][R6.64+0x1c0], R138 ;  /* 0x0001c08a06001986 */ /* 0x000fe2000c101524 */
[----:B------:R-:W-:Y:S02]  /*9d60*/  F2FP.BF16.F32.PACK_AB R140, RZ, R140 ;  /* 0x0000008cff8c723e */ /* 0x000fe400000010ff */
[C---:B------:R-:W-:Y:S01]  /*9d70*/  ISETP.GT.AND P3, PT, R0.reuse, RZ, P0 ;  /* 0x000000ff0000720c */ /* 0x040fe20000764270 */
[----:B------:R-:W-:Y:S01]  /*9d80*/  @P2 STG.E.U16 desc[UR36][R6.64+0x1c2], R139 ;  /* 0x0001c28b06002986 */ /* 0x000fe2000c101524 */
[C---:B------:R-:W-:Y:S02]  /*9d90*/  ISETP.GT.AND P4, PT, R0.reuse, 0x8, P4 ;  /* 0x000000080000780c */ /* 0x040fe40002784270 */
[----:B------:R-:W-:Y:S02]  /*9da0*/  F2FP.BF16.F32.PACK_AB R141, RZ, R141 ;  /* 0x0000008dff8d723e */ /* 0x000fe400000010ff */
[----:B------:R-:W-:Y:S01]  /*9db0*/  F2FP.BF16.F32.PACK_AB R142, RZ, R142 ;  /* 0x0000008eff8e723e */ /* 0x000fe200000010ff */
[----:B------:R-:W-:Y:S01]  /*9dc0*/  @P5 STG.E.U16 desc[UR36][R4.64+0x1d0], R140 ;  /* 0x0001d08c04005986 */ /* 0x000fe2000c101524 */
[----:B------:R-:W-:-:S02]  /*9dd0*/  ISETP.GT.AND P5, PT, R0, 0x8, P0 ;  /* 0x000000080000780c */ /* 0x000fc400007a4270 */
[----:B------:R-:W-:Y:S02]  /*9de0*/  F2FP.BF16.F32.PACK_AB R143, RZ, R143 ;  /* 0x0000008fff8f723e */ /* 0x000fe400000010ff */
[C---:B------:R-:W-:Y:S01]  /*9df0*/  ISETP.GT.AND P0, PT, R3.reuse, 0xf1, PT ;  /* 0x000000f10300780c */ /* 0x040fe20003f04270 */
[----:B------:R-:W-:Y:S01]  /*9e00*/  @P3 STG.E.U16 desc[UR36][R4.64+0x1d2], R141 ;  /* 0x0001d28d04003986 */ /* 0x000fe2000c101524 */
[----:B------:R-:W-:Y:S02]  /*9e10*/  ISETP.GT.AND P3, PT, R3, 0xf0, PT ;  /* 0x000000f00300780c */ /* 0x000fe40003f64270 */
[----:B------:R-:W-:Y:S01]  /*9e20*/  F2FP.BF16.F32.PACK_AB R144, RZ, R144 ;  /* 0x00000090ff90723e */ /* 0x000fe200000010ff */
[----:B------:R-:W-:Y:S01]  /*9e30*/  @P4 STG.E.U16 desc[UR36][R6.64+0x1d0], R142 ;  /* 0x0001d08e06004986 */ /* 0x000fe2000c101524 */
[C---:B------:R-:W-:Y:S02]  /*9e40*/  ISETP.GT.AND P4, PT, R0.reuse, RZ, P3 ;  /* 0x000000ff0000720c */ /* 0x040fe40001f84270 */
[----:B------:R-:W-:Y:S01]  /*9e50*/  F2FP.BF16.F32.PACK_AB R145, RZ, R145 ;  /* 0x00000091ff91723e */ /* 0x000fe200000010ff */
[----:B------:R-:W-:Y:S01]  /*9e60*/  @P5 STG.E.U16 desc[UR36][R6.64+0x1d2], R143 ;  /* 0x0001d28f06005986 */ /* 0x000fe2000c101524 */
[----:B------:R-:W-:-:S02]  /*9e70*/  ISETP.GT.AND P5, PT, R0, RZ, P0 ;  /* 0x000000ff0000720c */ /* 0x000fc400007a4270 */
[C---:B------:R-:W-:Y:S02]  /*9e80*/  ISETP.GT.AND P2, PT, R3.reuse, 0xf8, PT ;  /* 0x000000f80300780c */ /* 0x040fe40003f44270 */
[----:B------:R-:W-:Y:S02]  /*9e90*/  ISETP.GT.AND P1, PT, R3, 0xf9, PT ;  /* 0x000000f90300780c */ /* 0x000fe40003f24270 */
[C---:B------:R-:W-:Y:S02]  /*9ea0*/  ISETP.GT.AND P3, PT, R0.reuse, 0x8, P3 ;  /* 0x000000080000780c */ /* 0x040fe40001f64270 */
[C---:B------:R-:W-:Y:S01]  /*9eb0*/  ISETP.GT.AND P0, PT, R0.reuse, 0x8, P0 ;  /* 0x000000080000780c */ /* 0x040fe20000704270 */
[----:B------:R-:W-:Y:S01]  /*9ec0*/  @P4 STG.E.U16 desc[UR36][R4.64+0x1e0], R144 ;  /* 0x0001e09004004986 */ /* 0x000fe2000c101524 */
[C---:B------:R-:W-:Y:S02]  /*9ed0*/  ISETP.GT.AND P4, PT, R0.reuse, RZ, P1 ;  /* 0x000000ff0000720c */ /* 0x040fe40000f84270 */
[----:B------:R-:W-:Y:S01]  /*9ee0*/  F2FP.BF16.F32.PACK_AB R146, RZ, R146 ;  /* 0x00000092ff92723e */ /* 0x000fe200000010ff */
[----:B------:R-:W-:Y:S01]  /*9ef0*/  @P5 STG.E.U16 desc[UR36][R4.64+0x1e2], R145 ;  /* 0x0001e29104005986 */ /* 0x000fe2000c101524 */
[----:B------:R-:W-:-:S02]  /*9f00*/  ISETP.GT.AND P5, PT, R0, RZ, P2 ;  /* 0x000000ff0000720c */ /* 0x000fc400017a4270 */
[C---:B------:R-:W-:Y:S02]  /*9f10*/  ISETP.GT.AND P2, PT, R0.reuse, 0x8, P2 ;  /* 0x000000080000780c */ /* 0x040fe40001744270 */
[----:B------:R-:W-:Y:S01]  /*9f20*/  F2FP.BF16.F32.PACK_AB R147, RZ, R147 ;  /* 0x00000093ff93723e */ /* 0x000fe200000010ff */
[----:B------:R-:W-:Y:S01]  /*9f30*/  @P3 STG.E.U16 desc[UR36][R6.64+0x1e0], R146 ;  /* 0x0001e09206003986 */ /* 0x000fe2000c101524 */
[----:B------:R-:W-:Y:S02]  /*9f40*/  ISETP.GT.AND P1, PT, R0, 0x8, P1 ;  /* 0x000000080000780c */ /* 0x000fe40000f24270 */
[----:B------:R-:W-:Y:S01]  /*9f50*/  F2FP.BF16.F32.PACK_AB R148, RZ, R148 ;  /* 0x00000094ff94723e */ /* 0x000fe200000010ff */
[----:B------:R-:W-:Y:S01]  /*9f60*/  @P0 STG.E.U16 desc[UR36][R6.64+0x1e2], R147 ;  /* 0x0001e29306000986 */ /* 0x000fe2000c101524 */
[----:B------:R-:W-:Y:S02]  /*9f70*/  F2FP.BF16.F32.PACK_AB R149, RZ, R149 ;  /* 0x00000095ff95723e */ /* 0x000fe400000010ff */
[----:B------:R-:W-:Y:S01]  /*9f80*/  F2FP.BF16.F32.PACK_AB R150, RZ, R150 ;  /* 0x00000096ff96723e */ /* 0x000fe200000010ff */
[----:B------:R-:W-:Y:S01]  /*9f90*/  @P5 STG.E.U16 desc[UR36][R4.64+0x1f0], R148 ;  /* 0x0001f09404005986 */ /* 0x000fe2000c101524 */
[----:B------:R-:W-:-:S03]  /*9fa0*/  F2FP.BF16.F32.PACK_AB R151, RZ, R151 ;  /* 0x00000097ff97723e */ /* 0x000fc600000010ff */
[----:B------:R0:W-:Y:S02]  /*9fb0*/  @P4 STG.E.U16 desc[UR36][R4.64+0x1f2], R149 ;  /* 0x0001f29504004986 */ /* 0x0001e4000c101524 */
[----:B0-----:R-:W-:Y:S02]  /*9fc0*/  @P2 IMAD.MOV.U32 R4, RZ, RZ, R6 ;  /* 0x000000ffff042224 */ /* 0x001fe400078e0006 */
[----:B------:R-:W-:-:S05]  /*9fd0*/  @P2 IMAD.MOV.U32 R5, RZ, RZ, R7 ;  /* 0x000000ffff052224 */ /* 0x000fca00078e0007 */
[----:B------:R0:W-:Y:S04]  /*9fe0*/  @P2 STG.E.U16 desc[UR36][R4.64+0x1f0], R150 ;  /* 0x0001f09604002986 */ /* 0x0001e8000c101524 */
[----:B------:R0:W-:Y:S02]  /*9ff0*/  @P1 STG.E.U16 desc[UR36][R6.64+0x1f2], R151 ;  /* 0x0001f29706001986 */ /* 0x0001e4000c101524 */
.L_x_286:
[----:B------:R-:W-:Y:S05]  /*a000*/  BSYNC B0 ;  /* 0x0000000000007941 */ /* 0x000fea0003800000 */
.L_x_32:
[----:B------:R-:W-:Y:S01]  /*a010*/  ULDC UR4, c[0x0][0xc] ;  /* 0x0000030000047ab9 */ /* 0x000fe20000000800 */
[----:B------:R-:W-:Y:S01]  /*a020*/  ULDC UR5, c[0x0][0x10] ;  /* 0x0000040000057ab9 */ /* 0x000fe20000000800 */
[----:B0-----:R-:W0:Y:S01]  /*a030*/  LDC R3, c[0x0][0x14] ;  /* 0x00000500ff037b82 */ /* 0x001e220000000800 */
[----:B------:R-:W-:Y:S01]  /*a040*/  UIMAD.WIDE.U32 UR4, UR4, UR5, URZ ;  /* 0x00000005040472a5 */ /* 0x000fe2000f8e003f */
[----:B------:R-:W-:Y:S01]  /*a050*/  PRMT R0, RZ, 0x7610, R0 ;  /* 0x00007610ff007816 */ /* 0x000fe20000000000 */
[----:B------:R-:W-:Y:S02]  /*a060*/  IMAD.MOV.U32 R153, RZ, RZ, -0x1 ;  /* 0xffffffffff997424 */ /* 0x000fe400078e00ff */
[----:B------:R-:W-:Y:S02]  /*a070*/  IMAD.MOV.U32 R23, RZ, RZ, -0x1 ;  /* 0xffffffffff177424 */ /* 0x000fe400078e00ff */
[----:B0-----:R-:W-:-:S04]  /*a080*/  IMAD.WIDE.U32 R16, R3, UR4, R16 ;  /* 0x0000000403107c25 */ /* 0x001fc8000f8e0010 */
[----:B------:R-:W-:Y:S01]  /*a090*/  IMAD R3, R3, UR5, RZ ;  /* 0x0000000503037c24 */ /* 0x000fe2000f8e02ff */
[----:B------:R-:W-:Y:S02]  /*a0a0*/  ULDC.64 UR4, c[0x0][0x650] ;  /* 0x0001940000047ab9 */ /* 0x000fe40000000a00 */
[----:B------:R-:W-:Y:S01]  /*a0b0*/  ISETP.GE.U32.AND P0, PT, R16, UR4, PT ;  /* 0x0000000410007c0c */ /* 0x000fe2000bf06070 */
[----:B------:R-:W-:-:S05]  /*a0c0*/  IMAD.IADD R17, R17, 0x1, R3 ;  /* 0x0000000111117824 */ /* 0x000fca00078e0203 */
[----:B------:R-:W-:-:S13]  /*a0d0*/  ISETP.GE.U32.AND.EX P0, PT, R17, UR5, PT, P0 ;  /* 0x0000000511007c0c */ /* 0x000fda000bf06100 */
[----:B------:R-:W-:Y:S05]  /*a0e0*/  @P0 BRA `(.L_x_287) ;  /* 0x0000000400640947 */ /* 0x000fea0003800000 */
[----:B------:R-:W0:Y:S01]  /*a0f0*/  S2R R12, SR_CTAID.X ;  /* 0x00000000000c7919 */ /* 0x000e220000002500 */
[----:B------:R-:W0:Y:S01]  /*a100*/  LDC.64 R10, c[0x0][0x628] ;  /* 0x00018a00ff0a7b82 */ /* 0x000e220000000a00 */
[----:B------:R-:W-:Y:S01]  /*a110*/  ULDC UR4, c[0x0][0x150] ;  /* 0x0000540000047ab9 */ /* 0x000fe20000000800 */
[----:B-1234-:R-:W-:Y:S01]  /*a120*/  IMAD.MOV.U32 R8, RZ, RZ, R16 ;  /* 0x000000ffff087224 */ /* 0x01efe200078e0010 */
[----:B-----5:R-:W1:Y:S01]  /*a130*/  S2R R24, SR_CTAID.Y ;  /* 0x0000000000187919 */ /* 0x020e620000002600 */
[----:B------:R-:W-:-:S04]  /*a140*/  IMAD.MOV.U32 R9, RZ, RZ, R17 ;  /* 0x000000ffff097224 */ /* 0x000fc800078e0011 */
[----:B------:R-:W2:Y:S08]  /*a150*/  LDC R21, c[0x0][0x144] ;  /* 0x00005100ff157b82 */ /* 0x000eb00000000800 */
[----:B------:R-:W3:Y:S08]  /*a160*/  LDC R0, c[0x0][0x630] ;  /* 0x00018c00ff007b82 */ /* 0x000ef00000000800 */
[----:B------:R-:W4:Y:S01]  /*a170*/  LDC.64 R14, c[0x0][0x620] ;  /* 0x00018800ff0e7b82 */ /* 0x000f220000000a00 */
[----:B0-----:R-:W-:-:S04]  /*a180*/  ISETP.NE.U32.AND P0, PT, R10, RZ, PT ;  /* 0x000000ff0a00720c */ /* 0x001fc80003f05070 */
[----:B------:R-:W-:Y:S02]  /*a190*/  ISETP.NE.AND.EX P0, PT, R11, RZ, PT, P0 ;  /* 0x000000ff0b00720c */ /* 0x000fe40003f05300 */
[----:B------:R-:W-:-:S05]  /*a1a0*/  I2FP.F32.U32 R3, R12 ;  /* 0x0000000c00037245 */ /* 0x000fca0000201000 */
[----:B------:R-:W-:-:S04]  /*a1b0*/  FMUL R3, R3, UR4 ;  /* 0x0000000403037c20 */ /* 0x000fc80008400000 */
[----:B------:R0:W0:Y:S02]  /*a1c0*/  F2I.U32.TRUNC.NTZ R20, R3 ;  /* 0x0000000300147305 */ /* 0x000024000020f000 */
[----:B-123--:R-:W-:Y:S05]  /*a1d0*/  @!P0 BRA `(.L_x_288) ;  /* 0x0000000000288947 */ /* 0x00efea0003800000 */
[----:B0-----:R-:W0:Y:S02]  /*a1e0*/  LDC R3, c[0x0][0x634] ;  /* 0x00018d00ff037b82 */ /* 0x001e240000000800 */
        /* <DEDUP_REMOVED lines=9> */
.L_x_288:
[----:B------:R-:W1:Y:S01]  /*a280*/  LDC.64 R28, c[0x0][0x640] ;  /* 0x00019000ff1c7b82 */ /* 0x000e620000000a00 */
[-CC-:B------:R-:W-:Y:S01]  /*a290*/  SHF.R.U64 R23, R8, R0.reuse, R9.reuse ;  /* 0x0000000008177219 */ /* 0x180fe20000001209 */
[----:B0-----:R-:W-:Y:S01]  /*a2a0*/  IMAD.MOV R20, RZ, RZ, -R20 ;  /* 0x000000ffff147224 */ /* 0x001fe200078e0a14 */
[----:B------:R-:W-:Y:S01]  /*a2b0*/  SHF.R.U32.HI R0, RZ, R0, R9 ;  /* 0x00000000ff007219 */ /* 0x000fe20000011609 */
[----:B------:R-:W-:Y:S01]  /*a2c0*/  ULDC UR4, c[0x0][0x154] ;  /* 0x0000550000047ab9 */ /* 0x000fe20000000800 */
[----:B------:R-:W-:Y:S01]  /*a2d0*/  IADD3 R3, P0, RZ, -R23, RZ ;  /* 0x80000017ff037210 */ /* 0x000fe20007f1e0ff */
[----:B------:R-:W-:Y:S02]  /*a2e0*/  IMAD R21, R21, R20, R12 ;  /* 0x0000001415157224 */ /* 0x000fe400078e020c */
[----:B------:R-:W0:Y:S01]  /*a2f0*/  LDC R6, c[0x0][0x618] ;  /* 0x00018600ff067b82 */ /* 0x000e220000000800 */
[----:B------:R-:W-:Y:S02]  /*a300*/  IMAD.MOV.U32 R7, RZ, RZ, 0x1 ;  /* 0x00000001ff077424 */ /* 0x000fe400078e00ff */
[----:B------:R-:W-:-:S04]  /*a310*/  IMAD.X R5, RZ, RZ, ~R0, P0 ;  /* 0x000000ffff057224 */ /* 0x000fc800000e0e00 */
[-C--:B----4-:R-:W-:Y:S01]  /*a320*/  IMAD R0, R5, R14.reuse, RZ ;  /* 0x0000000e05007224 */ /* 0x090fe200078e02ff */
[----:B------:R-:W2:Y:S01]  /*a330*/  LDC R8, c[0x0][0x608] ;  /* 0x00018200ff087b82 */ /* 0x000ea20000000800 */
[----:B------:R-:W-:-:S04]  /*a340*/  IMAD.WIDE.U32 R4, R3, R14, R16 ;  /* 0x0000000e03047225 */ /* 0x000fc800078e0010 */
[----:B------:R-:W-:Y:S01]  /*a350*/  IMAD R3, R3, R15, R0 ;  /* 0x0000000f03037224 */ /* 0x000fe200078e0200 */
[----:B------:R-:W-:Y:S02]  /*a360*/  I2FP.F32.U32 R0, R24 ;  /* 0x0000001800007245 */ /* 0x000fe40000201000 */
[----:B------:R-:W3:Y:S01]  /*a370*/  LDC R26, c[0x0][0x658] ;  /* 0x00019600ff1a7b82 */ /* 0x000ee20000000800 */
[----:B------:R-:W-:Y:S01]  /*a380*/  IMAD.IADD R3, R5, 0x1, R3 ;  /* 0x0000000105037824 */ /* 0x000fe200078e0203 */
[----:B-1----:R-:W-:Y:S01]  /*a390*/  ISETP.NE.U32.AND P0, PT, R28, RZ, PT ;  /* 0x000000ff1c00720c */ /* 0x002fe20003f05070 */
[----:B------:R-:W-:Y:S01]  /*a3a0*/  FMUL R0, R0, UR4 ;  /* 0x0000000400007c20 */ /* 0x000fe20008400000 */
[----:B------:R-:W-:Y:S02]  /*a3b0*/  IMAD.MOV.U32 R5, RZ, RZ, -0x1 ;  /* 0xffffffffff057424 */ /* 0x000fe400078e00ff */
[----:B------:R-:W-:Y:S01]  /*a3c0*/  ISETP.NE.AND.EX P0, PT, R29, RZ, PT, P0 ;  /* 0x000000ff1d00720c */ /* 0x000fe20003f05300 */
[----:B------:R1:W4:Y:S01]  /*a3d0*/  F2I.U32.TRUNC.NTZ R13, R0 ;  /* 0x00000000000d7305 */ /* 0x000322000020f000 */
[----:B------:R-:W1:Y:S01]  /*a3e0*/  LDC R15, c[0x0][0x148] ;  /* 0x00005200ff0f7b82 */ /* 0x000e620000000800 */
[----:B0-----:R-:W-:-:S02]  /*a3f0*/  SHF.R.U64 R12, R4, R6, R3 ;  /* 0x00000006040c7219 */ /* 0x001fc40000001203 */
[----:B------:R-:W-:-:S05]  /*a400*/  SHF.R.U32.HI R3, RZ, R6, R3 ;  /* 0x00000006ff037219 */ /* 0x000fca0000011603 */
[----:B------:R-:W0:Y:S01]  /*a410*/  LDC R20, c[0x0][0x600] ;  /* 0x00018000ff147b82 */ /* 0x000e220000000800 */
[-CC-:B--2---:R-:W-:Y:S02]  /*a420*/  SHF.R.U64 R10, R12, R8.reuse, R3.reuse ;  /* 0x000000080c0a7219 */ /* 0x184fe40000001203 */
[----:B------:R-:W-:-:S05]  /*a430*/  SHF.R.U32.HI R3, RZ, R8, R3 ;  /* 0x00000008ff037219 */ /* 0x000fca0000011603 */
[----:B------:R-:W2:Y:S01]  /*a440*/  LDC R27, c[0x0][0x648] ;  /* 0x00019200ff1b7b82 */ /* 0x000ea20000000800 */
[-C--:B---3--:R-:W-:Y:S02]  /*a450*/  SHF.L.U32 R4, R5, R26.reuse, RZ ;  /* 0x0000001a05047219 */ /* 0x088fe400000006ff */
[--C-:B------:R-:W-:Y:S02]  /*a460*/  SHF.R.U64 R14, R10, R26, R3.reuse ;  /* 0x0000001a0a0e7219 */ /* 0x100fe40000001203 */
[----:B------:R-:W-:Y:S02]  /*a470*/  LOP3.LUT R25, RZ, R4, RZ, 0x33, !PT ;  /* 0x00000004ff197212 */ /* 0x000fe400078e33ff */
[-C--:B------:R-:W-:Y:S01]  /*a480*/  SHF.R.U32.HI R5, RZ, R26.reuse, R3 ;  /* 0x0000001aff057219 */ /* 0x080fe20000011603 */
[----:B------:R-:W3:Y:S01]  /*a490*/  LDC R30, c[0x0][0x638] ;  /* 0x00018e00ff1e7b82 */ /* 0x000ee20000000800 */
[----:B------:R-:W-:Y:S01]  /*a4a0*/  SHF.L.U32 R154, R7, R26, RZ ;  /* 0x0000001a079a7219 */ /* 0x000fe200000006ff */
[----:B------:R-:W-:-:S06]  /*a4b0*/  IMAD.MOV.U32 R4, RZ, RZ, R14 ;  /* 0x000000ffff047224 */ /* 0x000fcc00078e000e */
[----:B------:R-:W0:Y:S01]  /*a4c0*/  LDC R31, c[0x0][0x610] ;  /* 0x00018400ff1f7b82 */ /* 0x000e220000000800 */
[----:B----4-:R-:W-:Y:S05]  /*a4d0*/  @!P0 BRA `(.L_x_289) ;  /* 0x0000000000288947 */ /* 0x010fea0003800000 */
        /* <DEDUP_REMOVED lines=10> */
.L_x_289:
[----:B------:R-:W-:Y:S01]  /*a580*/  ISETP.NE.AND P0, PT, R2, 0x1, PT ;  /* 0x000000010200780c */ /* 0x000fe20003f05270 */
[----:B0-----:R-:W-:Y:S01]  /*a590*/  VIADD R7, R20, 0xffffffff ;  /* 0xffffffff14077836 */ /* 0x001fe20000000000 */
[----:B-12---:R-:W-:Y:S01]  /*a5a0*/  SHF.R.U64 R0, R4, R27, R5 ;  /* 0x0000001b04007219 */ /* 0x006fe20000001205 */
[----:B------:R-:W-:Y:S01]  /*a5b0*/  IMAD.MOV R13, RZ, RZ, -R13 ;  /* 0x000000ffff0d7224 */ /* 0x000fe200078e0a0d */
[----:B------:R-:W-:Y:S01]  /*a5c0*/  LOP3.LUT R5, R10, R25, RZ, 0xc0, !PT ;  /* 0x000000190a057212 */ /* 0x000fe200078ec0ff */
[----:B------:R-:W-:Y:S02]  /*a5d0*/  IMAD.MOV.U32 R4, RZ, RZ, 0x1 ;  /* 0x00000001ff047424 */ /* 0x000fe400078e00ff */
[----:B------:R-:W-:Y:S02]  /*a5e0*/  IMAD.MOV R3, RZ, RZ, -R0 ;  /* 0x000000ffff037224 */ /* 0x000fe400078e0a00 */
[----:B------:R-:W-:Y:S01]  /*a5f0*/  IMAD R154, R154, R0, R5 ;  /* 0x000000009a9a7224 */ /* 0x000fe200078e0205 */
[----:B------:R-:W-:Y:S01]  /*a600*/  LOP3.LUT R5, R12, R7, RZ, 0xc0, !PT ;  /* 0x000000070c057212 */ /* 0x000fe200078ec0ff */
[----:B---3--:R-:W-:-:S02]  /*a610*/  IMAD R0, R3, R30, R14 ;  /* 0x0000001e03007224 */ /* 0x008fc400078e020e */
[----:B------:R-:W-:Y:S02]  /*a620*/  @P0 IMAD R21, R15, R13, R24 ;  /* 0x0000000d0f150224 */ /* 0x000fe400078e0218 */
[----:B------:R-:W-:Y:S01]  /*a630*/  IMAD R3, R0, R20, R5 ;  /* 0x0000001400037224 */ /* 0x000fe200078e0205 */
[----:B------:R-:W-:Y:S01]  /*a640*/  PRMT R0, R4, 0x7610, R0 ;  /* 0x0000761004007816 */ /* 0x000fe20000000000 */
[----:B------:R-:W-:-:S05]  /*a650*/  IMAD R154, R154, R31, R21 ;  /* 0x0000001f9a9a7224 */ /* 0x000fca00078e0215 */
[----:B------:R-:W-:Y:S02]  /*a660*/  SEL R153, R3, R154, !P0 ;  /* 0x0000009a03997207 */ /* 0x000fe40004000000 */
[----:B------:R-:W-:-:S07]  /*a670*/  SEL R154, R154, R3, !P0 ;  /* 0x000000039a9a7207 */ /* 0x000fce0004000000 */
.L_x_287:
[----:B------:R-:W-:-:S13]  /*a680*/  LOP3.LUT P0, RZ, R0, 0xff, RZ, 0xc0, !PT ;  /* 0x000000ff00ff7812 */ /* 0x000fda000780c0ff */
[----:B------:R-:W-:Y:S05]  /*a690*/  @P0 BRA `(.L_x_290) ;  /* 0xffffff6800d00947 */ /* 0x000fea000383ffff */
[----:B------:R-:W-:Y:S05]  /*a6a0*/  EXIT ;  /* 0x000000000000794d */ /* 0x000fea0003800000 */
.L_x_7:
        /* <DEDUP_REMOVED lines=26> */
.L_x_292:
[----:B------:R-:W0:Y:S01]  /*a850*/  LDC.64 R28, c[0x0][0x640] ;  /* 0x00019000ff1c7b82 */ /* 0x000e220000000a00 */
[-CC-:B------:R-:W-:Y:S01]  /*a860*/  SHF.R.U64 R21, R12, R6.reuse, R13.reuse ;  /* 0x000000060c157219 */ /* 0x180fe2000000120d */
[----:B------:R-:W-:Y:S01]  /*a870*/  IMAD.MOV.U32 R30, RZ, RZ, 0x1 ;  /* 0x00000001ff1e7424 */ /* 0x000fe200078e00ff */
[----:B------:R-:W-:Y:S02]  /*a880*/  SHF.R.U32.HI R6, RZ, R6, R13 ;  /* 0x00000006ff067219 */ /* 0x000fe4000001160d */
        /* <DEDUP_REMOVED lines=8> */
[----:B------:R-:W-:Y:S01]  /*a910*/  IMAD.IADD R9, R9, 0x1, R11 ;  /* 0x0000000109097824 */ /* 0x000fe200078e020b */
[----:B0-----:R-:W-:-:S04]  /*a920*/  ISETP.NE.U32.AND P0, PT, R28, RZ, PT ;  /* 0x000000ff1c00720c */ /* 0x001fc80003f05070 */
[----:B------:R-:W-:Y:S02]  /*a930*/  ISETP.NE.AND.EX P0, PT, R29, RZ, PT, P0 ;  /* 0x000000ff1d00720c */ /* 0x000fe40003f05300 */
[----:B------:R-:W0:Y:S01]  /*a940*/  LDC R22, c[0x0][0x600] ;  /* 0x00018000ff167b82 */ /* 0x000e220000000800 */
[-CC-:B-1----:R-:W-:Y:S01]  /*a950*/  SHF.R.U64 R14, R8, R10.reuse, R9.reuse ;  /* 0x0000000a080e7219 */ /* 0x182fe20000001209 */
[----:B------:R-:W-:Y:S01]  /*a960*/  IMAD.MOV.U32 R8, RZ, RZ, -0x1 ;  /* 0xffffffffff087424 */ /* 0x000fe200078e00ff */
[----:B------:R-:W-:-:S05]  /*a970*/  SHF.R.U32.HI R9, RZ, R10, R9 ;  /* 0x0000000aff097219 */ /* 0x000fca0000011609 */
[----:B------:R-:W1:Y:S01]  /*a980*/  LDC R24, c[0x0][0x648] ;  /* 0x00019200ff187b82 */ /* 0x000e620000000800 */
[-CC-:B--2---:R-:W-:Y:S02]  /*a990*/  SHF.R.U64 R23, R14, R12.reuse, R9.reuse ;  /* 0x0000000c0e177219 */ /* 0x184fe40000001209 */
[----:B------:R-:W-:-:S05]  /*a9a0*/  SHF.R.U32.HI R6, RZ, R12, R9 ;  /* 0x0000000cff067219 */ /* 0x000fca0000011609 */
[----:B------:R-:W2:Y:S01]  /*a9b0*/  LDC R26, c[0x0][0x638] ;  /* 0x00018e00ff1a7b82 */ /* 0x000ea20000000800 */
[-C--:B---3--:R-:W-:Y:S02]  /*a9c0*/  SHF.L.U32 R8, R8, R27.reuse, RZ ;  /* 0x0000001b08087219 */ /* 0x088fe400000006ff */
[-CC-:B------:R-:W-:Y:S02]  /*a9d0*/  SHF.R.U64 R25, R23, R27.reuse, R6.reuse ;  /* 0x0000001b17197219 */ /* 0x180fe40000001206 */
[----:B------:R-:W-:Y:S02]  /*a9e0*/  LOP3.LUT R32, RZ, R8, RZ, 0x33, !PT ;  /* 0x00000008ff207212 */ /* 0x000fe400078e33ff */
[----:B------:R-:W-:Y:S01]  /*a9f0*/  SHF.R.U32.HI R9, RZ, R27, R6 ;  /* 0x0000001bff097219 */ /* 0x000fe20000011606 */
[----:B------:R-:W3:Y:S01]  /*aa00*/  LDC R31, c[0x0][0x610] ;  /* 0x00018400ff1f7b82 */ /* 0x000ee20000000800 */
[----:B------:R-:W-:Y:S01]  /*aa10*/  IMAD.MOV.U32 R8, RZ, RZ, R25 ;  /* 0x000000ffff087224 */ /* 0x000fe200078e0019 */
[----:B------:R-:W-:Y:S06]  /*aa20*/  @!P0 BRA `(.L_x_293) ;  /* 0x0000000000288947 */ /* 0x000fec0003800000 */
        /* <DEDUP_REMOVED lines=10> */
.L_x_293:
[----:B------:R-:W-:Y:S01]  /*aad0*/  ISETP.NE.AND P0, PT, R2, 0x1, PT ;  /* 0x000000010200780c */ /* 0x000fe20003f05270 */
[----:B------:R-:W-:Y:S01]  /*aae0*/  IMAD.MOV.U32 R13, RZ, RZ, R21 ;  /* 0x000000ffff0d7224 */ /* 0x000fe200078e0015 */
[----:B-1----:R-:W-:Y:S01]  /*aaf0*/  SHF.R.U64 R6, R8, R24, R9 ;  /* 0x0000001808067219 */ /* 0x002fe20000001209 */
[----:B0-----:R-:W-:Y:S01]  /*ab00*/  VIADD R9, R22, 0xffffffff ;  /* 0xffffffff16097836 */ /* 0x001fe20000000000 */
[----:B------:R-:W-:Y:S02]  /*ab10*/  SHF.L.U32 R30, R30, R27, RZ ;  /* 0x0000001b1e1e7219 */ /* 0x000fe400000006ff */
[----:B------:R-:W-:Y:S01]  /*ab20*/  LOP3.LUT R5, R23, R32, RZ, 0xc0, !PT ;  /* 0x0000002017057212 */ /* 0x000fe200078ec0ff */
[----:B------:R-:W-:-:S04]  /*ab30*/  IMAD.MOV R8, RZ, RZ, -R6 ;  /* 0x000000ffff087224 */ /* 0x000fc800078e0a06 */
[----:B------:R-:W-:Y:S01]  /*ab40*/  IMAD R6, R30, R6, R5 ;  /* 0x000000061e067224 */ /* 0x000fe200078e0205 */
[----:B------:R-:W-:Y:S01]  /*ab50*/  LOP3.LUT R5, R14, R9, RZ, 0xc0, !PT ;  /* 0x000000090e057212 */ /* 0x000fe200078ec0ff */
[----:B------:R-:W-:Y:S02]  /*ab60*/  @P0 IMAD R3, R7, R20, R4 ;  /* 0x0000001407030224 */ /* 0x000fe400078e0204 */
[----:B--2---:R-:W-:Y:S02]  /*ab70*/  IMAD R4, R8, R26, R25 ;  /* 0x0000001a08047224 */ /* 0x004fe400078e0219 */
[----:B---3--:R-:W-:Y:S02]  /*ab80*/  IMAD R3, R6, R31, R3 ;  /* 0x0000001f06037224 */ /* 0x008fe400078e0203 */
[----:B------:R-:W-:Y:S02]  /*ab90*/  IMAD R4, R4, R22, R5 ;  /* 0x0000001604047224 */ /* 0x000fe400078e0205 */
[----:B------:R-:W-:-:S03]  /*aba0*/  IMAD.MOV.U32 R8, RZ, RZ, 0x1 ;  /* 0x00000001ff087424 */ /* 0x000fc600078e00ff */
[----:B------:R-:W-:Y:S02]  /*abb0*/  SEL R6, R4, R3, !P0 ;  /* 0x0000000304067207 */ /* 0x000fe40004000000 */
[----:B------:R-:W-:-:S07]  /*abc0*/  SEL R12, R3, R4, !P0 ;  /* 0x00000004030c7207 */ /* 0x000fce0004000000 */
.L_x_291:
[----:B------:R-:W-:-:S08]  /*abd0*/  NOP ;  /* 0x0000000000007918 */ /* 0x000fd00000000000 */
[----:B------:R-:W0:-:S00]  /*abe0*/  USETMAXREG.DEALLOC.CTAPOOL 0x28 ;  /* 0x00000028000079c8 */ /* 0x000e0000080e0500 */
[----:B0-----:R-:W-:-:S13]  /*abf0*/  ISETP.NE.AND P0, PT, R0, RZ, PT ;  /* 0x000000ff0000720c */ /* 0x001fda0003f05270 */
[----:B------:R-:W-:Y:S05]  /*ac00*/  @P0 EXIT ;  /* 0x000000000000094d */ /* 0x000fea0003800000 */
[----:B------:R-:W-:Y:S01]  /*ac10*/  LOP3.LUT P0, RZ, R8, 0xff, RZ, 0xc0, !PT ;  /* 0x000000ff08ff7812 */ /* 0x000fe2000780c0ff */
[----:B------:R-:W-:Y:S02]  /*ac20*/  IMAD.MOV.U32 R10, RZ, RZ, 0x1 ;  /* 0x00000001ff0a7424 */ /* 0x000fe400078e00ff */
[----:B------:R-:W-:-:S10]  /*ac30*/  IMAD.MOV.U32 R9, RZ, RZ, RZ ;  /* 0x000000ffff097224 */ /* 0x000fd400078e00ff */
[----:B------:R-:W-:Y:S05]  /*ac40*/  @!P0 BRA `(.L_x_294) ;  /* 0x0000000c00c88947 */ /* 0x000fea0003800000 */
[----:B------:R-:W0:Y:S01]  /*ac50*/  LDC R0, c[0x0][0x28c] ;  /* 0x0000a300ff007b82 */ /* 0x000e220000000800 */
[----:B------:R-:W-:Y:S01]  /*ac60*/  ULDC UR4, c[0x0][0x658] ;  /* 0x0001960000047ab9 */ /* 0x000fe20000000800 */
[----:B------:R-:W-:Y:S01]  /*ac70*/  UMOV UR11, 0xffffffff ;  /* 0xffffffff000b7882 */ /* 0x000fe20000000000 */
[----:B------:R-:W-:Y:S01]  /*ac80*/  UMOV UR17, 0x1 ;  /* 0x0000000100117882 */ /* 0x000fe20000000000 */
[----:B------:R-:W-:Y:S01]  /*ac90*/  USHF.L.U32 UR11, UR11, UR4, URZ ;  /* 0x000000040b0b7299 */ /* 0x000fe2000800063f */
[----:B------:R-:W-:Y:S01]  /*aca0*/  BSSY B0, `(.L_x_294) ;  /* 0x00000ec000007945 */ /* 0x000fe20003800000 */
[----:B------:R-:W-:Y:S01]  /*acb0*/  ULDC UR9, c[0x0][0xc] ;  /* 0x0000030000097ab9 */ /* 0x000fe20000000800 */
[----:B------:R-:W-:Y:S01]  /*acc0*/  ULDC UR16, c[0x0][0x10] ;  /* 0x0000040000107ab9 */ /* 0x000fe20000000800 */
[----:B------:R-:W1:Y:S01]  /*acd0*/  S2UR UR8, SR_CgaCtaId ;  /* 0x00000000000879c3 */ /* 0x000e620000008800 */
[----:B------:R-:W-:Y:S01]  /*ace0*/  ULOP3.LUT UR13, URZ, UR11, URZ, 0x33, !UPT ;  /* 0x0000000b3f0d7292 */ /* 0x000fe2000f8e333f */
[----:B------:R-:W-:Y:S01]  /*acf0*/  LOP3.LUT R11, R19, 0x2, RZ, 0xfc, !PT ;  /* 0x00000002130b7812 */ /* 0x000fe200078efcff */
[----:B------:R-:W-:Y:S01]  /*ad00*/  IMAD.MOV.U32 R10, RZ, RZ, 0x1 ;  /* 0x00000001ff0a7424 */ /* 0x000fe200078e00ff */
[----:B------:R-:W-:Y:S01]  /*ad10*/  ULDC UR5, c[0x0][0x600] ;  /* 0x0001800000057ab9 */ /* 0x000fe20000000800 */
[----:B------:R-:W-:Y:S01]  /*ad20*/  IMAD.MOV.U32 R9, RZ, RZ, RZ ;  /* 0x000000ffff097224 */ /* 0x000fe200078e00ff */
[----:B------:R-:W-:Y:S01]  /*ad30*/  UMOV UR30, 0x1111 ;  /* 0x00001111001e7882 */ /* 0x000fe20000000000 */
[----:B------:R-:W-:-:S02]  /*ad40*/  UIADD3 UR5, UR5, -0x1, URZ ;  /* 0xffffffff05057890 */ /* 0x000fc4000fffe03f */
[----:B------:R-:W-:Y:S01]  /*ad50*/  USHF.L.U32 UR4, UR17, UR4, URZ ;  /* 0x0000000411047299 */ /* 0x000fe2000800063f */
[----:B------:R-:W-:Y:S01]  /*ad60*/  ULDC.64 UR40, c[0x0][0x198] ;  /* 0x0000660000287ab9 */ /* 0x000fe20000000a00 */
[----:B0-----:R-:W-:-:S05]  /*ad70*/  VIADD R0, R0, 0x7f ;  /* 0x0000007f00007836 */ /* 0x001fca0000000000 */
[----:B------:R-:W-:Y:S01]  /*ad80*/  SHF.R.S32.HI R3, RZ, 0x1f, R0 ;  /* 0x0000001fff037819 */ /* 0x000fe20000011400 */
[----:B-1----:R-:W-:-:S03]  /*ad90*/  USHF.R.U32.HI UR37, URZ, 0x2, UR8 ;  /* 0x000000023f257899 */ /* 0x002fc60008011608 */
[----:B------:R-:W-:Y:S01]  /*ada0*/  LEA.HI R3, R3, R0, RZ, 0x7 ;  /* 0x0000000003037211 */ /* 0x000fe200078f38ff */
[----:B------:R-:W-:Y:S01]  /*adb0*/  ULOP3.LUT UR10, UR8, 0x3, URZ, 0xc0, !UPT ;  /* 0x00000003080a7892 */ /* 0x000fe2000f8ec03f */
[----:B------:R-:W-:Y:S01]  /*adc0*/  IMAD.MOV.U32 R0, RZ, RZ, 0x1 ;  /* 0x00000001ff007424 */ /* 0x000fe200078e00ff */
[----:B------:R-:W-:Y:S01]  /*add0*/  USHF.L.U32 UR6, UR8, 0x6, URZ ;  /* 0x0000000608067899 */ /* 0x000fe2000800063f */
[--C-:B------:R-:W-:Y:S01]  /*ade0*/  SHF.R.S32.HI R8, RZ, 0x7, R3.reuse ;  /* 0x00000007ff087819 */ /* 0x100fe20000011403 */
[----:B------:R-:W-:Y:S02]  /*adf0*/  USHF.L.U32 UR7, UR8, 0xc, URZ ;  /* 0x0000000c08077899 */ /* 0x000fe4000800063f */
[----:B------:R-:W-:Y:S01]  /*ae00*/  ULOP3.LUT UR8, UR8, 0xfffffffc, URZ, 0xc0, !UPT ;  /* 0xfffffffc08087892 */ /* 0x000fe2000f8ec03f */
[----:B------:R-:W-:Y:S01]  /*ae10*/  PRMT R3, R0, 0x7610, R3 ;  /* 0x0000761000037816 */ /* 0x000fe20000000003 */
[----:B------:R-:W-:Y:S01]  /*ae20*/  UISETP.GT.U32.AND UP0, UPT, UR10, 0xffff, UPT ;  /* 0x0000ffff0a00788c */ /* 0x000fe2000bf04070 */
[----:B------:R-:W-:Y:S01]  /*ae30*/  VIADD R0, R8, 0x1 ;  /* 0x0000000108007836 */ /* 0x000fe20000000000 */
[----:B------:R-:W-:-:S02]  /*ae40*/  ULOP3.LUT UR12, UR8, 0x1, URZ, 0xfc, !UPT ;  /* 0x00000001080c7892 */ /* 0x000fc4000f8efc3f */
[----:B------:R-:W-:Y:S02]  /*ae50*/  ULOP3.LUT UR14, UR8, 0x2, URZ, 0xfc, !UPT ;  /* 0x00000002080e7892 */ /* 0x000fe4000f8efc3f */
[----:B------:R-:W-:Y:S02]  /*ae60*/  USHF.L.U32 UR11, UR17, UR8, URZ ;  /* 0x00000008110b7299 */ /* 0x000fe4000800063f */
[----:B------:R-:W-:Y:S02]  /*ae70*/  ULOP3.LUT UR15, UR8, 0x3, URZ, 0xfc, !UPT ;  /* 0x00000003080f7892 */ /* 0x000fe4000f8efc3f */
[----:B------:R-:W-:Y:S02]  /*ae80*/  UIMAD.WIDE.U32 UR8, UR9, UR16, URZ ;  /* 0x00000010090872a5 */ /* 0x000fe4000f8e003f */
[----:B------:R-:W-:Y:S02]  /*ae90*/  USHF.L.U32 UR12, UR17, UR12, URZ ;  /* 0x0000000c110c7299 */ /* 0x000fe4000800063f */
[----:B------:R-:W-:-:S02]  /*aea0*/  USHF.L.U32 UR14, UR17, UR14, URZ ;  /* 0x0000000e110e7299 */ /* 0x000fc4000800063f */
[----:B------:R-:W-:Y:S01]  /*aeb0*/  USEL UR10, UR10, 0xffff, !UP0 ;  /* 0x0000ffff0a0a7887 */ /* 0x000fe2000c000000 */
[----:B------:R-:W-:Y:S01]  /*aec0*/  ULDC UR16, c[0x0][0x14] ;  /* 0x0000050000107ab9 */ /* 0x000fe20000000800 */
[----:B------:R-:W-:Y:S02]  /*aed0*/  USHF.L.U32 UR15, UR17, UR15, URZ ;  /* 0x0000000f110f7299 */ /* 0x000fe4000800063f */
[----:B------:R-:W-:Y:S02]  /*aee0*/  UIMAD.WIDE.U32 UR38, UR8, UR16, URZ ;  /* 0x00000010082672a5 */ /* 0x000fe4000f8e003f */
[----:B------:R-:W-:Y:S02]  /*aef0*/  UIMAD UR21, UR9, UR16, URZ ;  /* 0x00000010091572a4 */ /* 0x000fe4000f8e023f */
[----:B------:R-:W-:Y:S02]  /*af00*/  ULOP3.LUT UR11, UR14, UR11, UR12, 0xfe, !UPT ;  /* 0x0000000b0e0b7292 */ /* 0x000fe4000f8efe0c */
[----:B------:R-:W-:-:S02]  /*af10*/  ULOP3.LUT UR10, UR10, 0xffff, URZ, 0xc0, !UPT ;  /* 0x0000ffff0a0a7892 */ /* 0x000fc4000f8ec03f */
[----:B------:R-:W-:Y:S02]  /*af20*/  ULOP3.LUT UR6, UR6, 0xc0, URZ, 0xc0, !UPT ;  /* 0x000000c006067892 */ /* 0x000fe4000f8ec03f */
[----:B------:R-:W-:Y:S02]  /*af30*/  ULOP3.LUT UR7, UR7, 0x3000, URZ, 0xc0, !UPT ;  /* 0x0000300007077892 */ /* 0x000fe4000f8ec03f */
[----:B------:R-:W-:Y:S02]  /*af40*/  UIADD3 UR21, UR39, UR21, URZ ;  /* 0x0000001527157290 */ /* 0x000fe4000fffe03f */
[----:B------:R-:W-:Y:S02]  /*af50*/  ULOP3.LUT UR29, UR11, UR15, URZ, 0xfc, !UPT ;  /* 0x0000000f0b1d7292 */ /* 0x000fe4000f8efc3f */
[----:B------:R-:W-:-:S12]  /*af60*/  USHF.L.U32 UR30, UR30, UR10, URZ ;  /* 0x0000000a1e1e7299 */ /* 0x000fd8000800063f */
.L_x_305:
[----:B------:R-:W-:-:S03]  /*af70*/  UMOV UR8, 0xffffffff ;  /* 0xffffffff00087882 */ /* 0x000fc60000000000 */
[----:B------:R-:W-:Y:S05]  /*af80*/  BRA.DIV UR8, `(.L_x_295) ;  /* 0x0000000e08987947 */ /* 0x000fea000b800000 */
[----:B------:R-:W-:-:S13]  /*af90*/  ELECT P6, URZ, PT ;  /* 0x00000000003f782f */ /* 0x000fda00038c0000 */
.L_x_314:
[----:B------:R-:W0:Y:S01]  /*afa0*/  LDC R4, c[0x0][0x28c] ;  /* 0x0000a300ff047b82 */ /* 0x000e220000000800 */
[----:B------:R-:W-:Y:S01]  /*afb0*/  BSSY B1, `(.L_x_296) ;  /* 0x0000048000017945 */ /* 0x000fe20003800000 */
[----:B0-----:R-:W-:-:S13]  /*afc0*/  ISETP.LT.OR P6, PT, R4, 0x1, !P6 ;  /* 0x000000010400780c */ /* 0x001fda00077c1670 */
[----:B------:R-:W-:Y:S05]  /*afd0*/  @P6 BRA `(.L_x_297) ;  /* 0x0000000400146947 */ /* 0x000fea0003800000 */
[----:B------:R-:W-:Y:S01]  /*afe0*/  LEA R12, R12, UR37, 0x2 ;  /* 0x000000250c0c7c11 */ /* 0x000fe2000f8e10ff */
[----:B------:R-:W-:Y:S01]  /*aff0*/  IMAD.MOV.U32 R22, RZ, RZ, RZ ;  /* 0x000000ffff167224 */ /* 0x000fe200078e00ff */
[----:B------:R-:W-:Y:S01]  /*b000*/  LEA R15, R6, UR6, 0x8 ;  /* 0x00000006060f7c11 */ /* 0x000fe2000f8e40ff */
[----:B------:R-:W-:Y:S02]  /*b010*/  IMAD.MOV.U32 R4, RZ, RZ, R0 ;  /* 0x000000ffff047224 */ /* 0x000fe400078e0000 */
[----:B------:R-:W-:Y:S02]  /*b020*/  IMAD.MOV.U32 R5, RZ, RZ, R10 ;  /* 0x000000ffff057224 */ /* 0x000fe400078e000a */
[----:B------:R-:W-:Y:S02]  /*b030*/  IMAD.MOV.U32 R6, RZ, RZ, R9 ;  /* 0x000000ffff067224 */ /* 0x000fe400078e0009 */
[----:B------:R-:W-:-:S07]  /*b040*/  IMAD.SHL.U32 R14, R12, 0x20, RZ ;  /* 0x000000200c0e7824 */ /* 0x000fce00078e00ff */
.L_x_300:
[----:B------:R-:W0:Y:S01]  /*b050*/  S2R R12, SR_CgaCtaId ;  /* 0x00000000000c7919 */ /* 0x000e220000008800 */
[----:B------:R-:W-:Y:S02]  /*b060*/  MOV R7, 0x400 ;  /* 0x0000040000077802 */ /* 0x000fe40000000f00 */
[----:B------:R-:W-:Y:S02]  /*b070*/  LOP3.LUT P1, RZ, R18, 0x7f, RZ, 0xc0, !PT ;  /* 0x0000007f12ff7812 */ /* 0x000fe4000782c0ff */
[----:B0-----:R-:W-:Y:S02]  /*b080*/  LEA R21, R12, R7, 0x18 ;  /* 0x000000070c157211 */ /* 0x001fe400078ec0ff */
[----:B------:R-:W-:-:S09]  /*b090*/  SHF.L.U32 R7, R5, 0x1f, RZ ;  /* 0x0000001f05077819 */ /* 0x000fd200000006ff */
[----:B------:R-:W0:Y:S01]  /*b0a0*/  @!P1 LDC R12, c[0x0][0x500] ;  /* 0x00014000ff0c9b82 */ /* 0x000e220000000800 */
[----:B------:R-:W-:-:S04]  /*b0b0*/  IMAD R20, R6, 0x8, R21 ;  /* 0x0000000806147824 */ /* 0x000fc800078e0215 */
[----:B------:R-:W1:Y:S02]  /*b0c0*/  SYNCS.PHASECHK.TRANS64.TRYWAIT P0, [R20+URZ+0x10], R7 ;  /* 0x00001007140075a7 */ /* 0x000e64000800017f */
[----:B-1----:R-:W-:Y:S05]  /*b0d0*/  @!P0 BRA `(.L_x_298) ;  /* 0x0000000c00648947 */ /* 0x002fea0003800000 */
.L_x_315:
[----:B-1----:R-:W-:Y:S01]  /*b0e0*/  PRMT R7, R11, 0x9910, RZ ;  /* 0x000099100b077816 */ /* 0x002fe200000000ff */
[----:B0-----:R0:W-:Y:S03]  /*b0f0*/  @!P1 SYNCS.ARRIVE.TRANS64 RZ, [R20+URZ], R12 ;  /* 0x0000000c14ff99a7 */ /* 0x0011e6000800003f */
[----:B------:R-:W-:-:S13]  /*b100*/  ISETP.NE.AND P0, PT, R7, 0x2, PT ;  /* 0x000000020700780c */ /* 0x000fda0003f05270 */
[----:B0-----:R-:W-:Y:S05]  /*b110*/  @P0 BRA `(.L_x_299) ;  /* 0x0000000000040947 */ /* 0x001fea0003800000 */
[----:B------:R-:W-:Y:S01]  /*b120*/  BPT.TRAP 0x1 ;  /* 0x000000040000795c */ /* 0x000fe20000300000 */
.L_x_299:
[----:B------:R-:W-:Y:S01]  /*b130*/  LEA R7, R6, UR37, 0x3 ;  /* 0x0000002506077c11 */ /* 0x000fe2000f8e18ff */
[----:B------:R-:W-:Y:S01]  /*b140*/  VIADD R4, R4, 0xffffffff ;  /* 0xffffffff04047836 */ /* 0x000fe20000000000 */
[----:B------:R-:W-:Y:S01]  /*b150*/  LEA R12, R6, UR7, 0xf ;  /* 0x00000007060c7c11 */ /* 0x000fe2000f8e78ff */
[----:B------:R-:W-:Y:S01]  /*b160*/  UIADD3 UR14, UP0, UR40, 0xf0, URZ ;  /* 0x000000f0280e7890 */ /* 0x000fe2000ff1e03f */
[----:B------:R-:W-:Y:S01]  /*b170*/  R2UR UR34, R22 ;  /* 0x00000000162272ca */ /* 0x000fe200000e0000 */
[----:B------:R-:W-:Y:S01]  /*b180*/  IMAD.SHL.U32 R7, R7, 0x800, RZ ;  /* 0x0000080007077824 */ /* 0x000fe200078e00ff */
[----:B------:R-:W-:Y:S01]  /*b190*/  R2UR UR33, R20 ;  /* 0x00000000142172ca */ /* 0x000fe200000e0000 */
[--C-:B------:R-:W-:Y:S01]  /*b1a0*/  IMAD R12, R12, 0x2, R21.reuse ;  /* 0x000000020c0c7824 */ /* 0x100fe200078e0215 */
[----:B------:R-:W-:Y:S01]  /*b1b0*/  R2UR UR36, R13 ;  /* 0x000000000d2472ca */ /* 0x000fe200000e0000 */
[----:B------:R-:W-:Y:S01]  /*b1c0*/  IMAD R7, R7, 0x2, R21 ;  /* 0x0000000207077824 */ /* 0x000fe200078e0215 */
[----:B------:R-:W-:Y:S01]  /*b1d0*/  R2UR UR35, R14 ;  /* 0x000000000e2372ca */ /* 0x000fe200000e0000 */
[----:B------:R-:W-:Y:S01]  /*b1e0*/  UIADD3 UR42, UP1, UR40, 0x1f0, URZ ;  /* 0x000001f0282a7890 */ /* 0x000fe2000ff3e03f */
[----:B------:R-:W-:Y:S01]  /*b1f0*/  R2UR UR8, R12 ;  /* 0x000000000c0872ca */ /* 0x000fe200000e0000 */
[----:B------:R-:W-:Y:S01]  /*b200*/  UIADD3.X UR15, URZ, UR41, URZ, UP0, !UPT ;  /* 0x000000293f0f7290 */ /* 0x000fe200087fe43f */
[----:B------:R-:W-:Y:S01]  /*b210*/  R2UR UR24, R7 ;  /* 0x00000000071872ca */ /* 0x000fe200000e0000 */
[----:B------:R-:W-:Y:S01]  /*b220*/  UPRMT UR31, URZ, 0x5410, UR30 ;  /* 0x000054103f1f7896 */ /* 0x000fe2000800001e */
[----:B------:R-:W-:Y:S01]  /*b230*/  R2UR UR19, R15 ;  /* 0x000000000f1372ca */ /* 0x000fe200000e0000 */
[----:B------:R-:W-:Y:S01]  /*b240*/  UIADD3 UR26, UR34, 0x40, URZ ;  /* 0x00000040221a7890 */ /* 0x000fe2000fffe03f */
[----:B------:R-:W-:Y:S01]  /*b250*/  ISETP.GT.AND P1, PT, R4, 0x1, PT ;  /* 0x000000010400780c */ /* 0x000fe20003f24270 */
[----:B------:R-:W-:Y:S01]  /*b260*/  UIADD3.X UR43, URZ, UR41, URZ, UP1, !UPT ;  /* 0x000000293f2b7290 */ /* 0x000fe20008ffe43f */
[----:B------:R-:W-:Y:S01]  /*b270*/  VIADD R6, R6, 0x1 ;  /* 0x0000000106067836 */ /* 0x000fe20000000000 */
[----:B------:R-:W-:Y:S01]  /*b280*/  UPRMT UR44, URZ, 0x5410, UR29 ;  /* 0x000054103f2c7896 */ /* 0x000fe2000800001d */
[----:B------:R-:W-:Y:S01]  /*b290*/  VIADD R22, R22, 0x80 ;  /* 0x0000008016167836 */ /* 0x000fe20000000000 */
[----:B------:R-:W-:Y:S01]  /*b2a0*/  UMOV UR22, 0x0 ;  /* 0x0000000000167882 */ /* 0x000fe20000000000 */
[----:B------:R-:W-:Y:S01]  /*b2b0*/  UMOV UR23, 0x10000000 ;  /* 0x1000000000177882 */ /* 0x000fe20000000000 */
[----:B------:R-:W-:Y:S01]  /*b2c0*/  UIADD3 UR16, UR8, 0x10100, URZ ;  /* 0x0001010008107890 */ /* 0x000fe2000fffe03f */
[----:B------:R-:W-:Y:S01]  /*b2d0*/  ISETP.NE.AND P0, PT, R6, 0x2, PT ;  /* 0x000000020600780c */ /* 0x000fe20003f05270 */
[----:B------:R-:W-:-:S02]  /*b2e0*/  UIADD3 UR32, UR24, 0x100, URZ ;  /* 0x0000010018207890 */ /* 0x000fc4000fffe03f */
[----:B------:R-:W-:Y:S01]  /*b2f0*/  UIADD3 UR24, UR24, 0x4100, URZ ;  /* 0x0000410018187890 */ /* 0x000fe2000fffe03f */
[----:B------:R-:W-:Y:S01]  /*b300*/  SEL R12, RZ, 0x1, P0 ;  /* 0x00000001ff0c7807 */ /* 0x000fe20000000000 */
[----:B------:R-:W-:Y:S01]  /*b310*/  UIADD3 UR8, UR8, 0x18100, URZ ;  /* 0x0001810008087890 */ /* 0x000fe2000fffe03f */
[----:B------:R-:W-:Y:S01]  /*b320*/  SEL R6, R6, RZ, P0 ;  /* 0x000000ff06067207 */ /* 0x000fe20000000000 */
[----:B------:R-:W-:Y:S01]  /*b330*/  UMOV UR25, UR33 ;  /* 0x0000002100197c82 */ /* 0x000fe20008000000 */
[----:B------:R-:W-:Y:S01]  /*b340*/  UMOV UR28, UR36 ;  /* 0x00000024001c7c82 */ /* 0x000fe20008000000 */
[----:B------:R-:W-:Y:S01]  /*b350*/  UMOV UR27, UR35 ;  /* 0x00000023001b7c82 */ /* 0x000fe20008000000 */
[----:B------:R-:W-:Y:S01]  /*b360*/  UMOV UR17, UR33 ;  /* 0x0000002100117c82 */ /* 0x000fe20008000000 */
[----:B------:R-:W-:Y:S01]  /*b370*/  UMOV UR18, UR34 ;  /* 0x0000002200127c82 */ /* 0x000fe20008000000 */
[----:B------:R-:W-:Y:S01]  /*b380*/  UMOV UR20, UR36 ;  /* 0x0000002400147c82 */ /* 0x000fe20008000000 */
[----:B------:R0:W-:Y:S01]  /*b390*/  UTMALDG.3D.MULTICAST [UR32], [UR14], UR31, desc[UR22] ;  /* 0x000016200e0073b4 */ /* 0x0001e2000801181f */
[----:B------:R-:W-:Y:S01]  /*b3a0*/  UMOV UR9, UR33 ;  /* 0x0000002100097c82 */ /* 0x000fe20008000000 */
[----:B------:R-:W-:Y:S01]  /*b3b0*/  UMOV UR11, UR19 ;  /* 0x00000013000b7c82 */ /* 0x000fe20008000000 */
[----:B------:R-:W-:Y:S01]  /*b3c0*/  UMOV UR12, UR36 ;  /* 0x00000024000c7c82 */ /* 0x000fe20008000000 */
[----:B------:R-:W-:Y:S01]  /*b3d0*/  UMOV UR10, UR26 ;  /* 0x0000001a000a7c82 */ /* 0x000fe20008000000 */
[----:B------:R-:W-:Y:S01]  /*b3e0*/  LOP3.LUT R5, R5, R12, RZ, 0x3c, !PT ;  /* 0x0000000c05057212 */ /* 0x000fe200078e3cff */
[----:B------:R0:W-:Y:S01]  /*b3f0*/  UTMALDG.3D.MULTICAST [UR24], [UR14], UR31, desc[UR22] ;  /* 0x000016180e0073b4 */ /* 0x0001e2000801181f */
[----:B------:R0:W-:Y:S01]  /*b400*/  UTMALDG.3D.MULTICAST [UR16], [UR42], UR44, desc[UR22] ;  /* 0x000016102a0073b4 */ /* 0x0001e2000801182c */
[----:B------:R0:W-:Y:S02]  /*b410*/  UTMALDG.3D.MULTICAST [UR8], [UR42], UR44, desc[UR22] ;  /* 0x000016082a0073b4 */ /* 0x0001e4000801182c */
[----:B0-----:R-:W-:Y:S05]  /*b420*/  @P1 BRA `(.L_x_300) ;  /* 0xfffffffc00081947 */ /* 0x001fea000383ffff */
.L_x_297:
[----:B------:R-:W-:Y:S05]  /*b430*/  BSYNC B1 ;  /* 0x0000000000017941 */ /* 0x000fea0003800000 */
.L_x_296:
[----:B------:R-:W-:Y:S01]  /*b440*/  LOP3.LUT P1, RZ, R3, 0xff, RZ, 0xc0, !PT ;  /* 0x000000ff03ff7812 */ /* 0x000fe2000782c0ff */
[----:B------:R-:W-:Y:S01]  /*b450*/  IMAD.IADD R9, R8, 0x1, R9 ;  /* 0x0000000108097824 */ /* 0x000fe200078e0209 */
[----:B------:R-:W-:Y:S01]  /*b460*/  IADD3 R16, P2, R16, UR38, RZ ;  /* 0x0000002610107c10 */ /* 0x000fe2000ff5e0ff */
[----:B------:R-:W-:Y:S01]  /*b470*/  ULDC.64 UR8, c[0x0][0x650] ;  /* 0x0001940000087ab9 */ /* 0x000fe20000000a00 */
[----:B------:R-:W-:Y:S01]  /*b480*/  BSSY B1, `(.L_x_301) ;  /* 0x000006b000017945 */ /* 0x000fe20003800000 */
[----:B------:R-:W-:Y:S01]  /*b490*/  IMAD.MOV.U32 R12, RZ, RZ, -0x1 ;  /* 0xffffffffff0c7424 */ /* 0x000fe200078e00ff */
[----:B------:R-:W-:Y:S01]  /*b4a0*/  SHF.R.U32.HI R3, RZ, 0x1, R9 ;  /* 0x00000001ff037819 */ /* 0x000fe20000011609 */
[----:B------:R-:W-:Y:S01]  /*b4b0*/  IMAD.MOV.U32 R6, RZ, RZ, -0x1 ;  /* 0xffffffffff067424 */ /* 0x000fe200078e00ff */
[----:B------:R-:W-:Y:S01]  /*b4c0*/  ISETP.GT.U32.AND P0, PT, R9, 0x1, PT ;  /* 0x000000010900780c */ /* 0x000fe20003f04070 */
[----:B------:R-:W-:Y:S01]  /*b4d0*/  IMAD.MOV.U32 R13, RZ, RZ, -0x1 ;  /* 0xffffffffff0d7424 */ /* 0x000fe200078e00ff */
[----:B------:R-:W-:-:S02]  /*b4e0*/  LOP3.LUT R3, R3, 0x1, RZ, 0xc0, !PT ;  /* 0x0000000103037812 */ /* 0x000fc400078ec0ff */
[----:B------:R-:W-:Y:S01]  /*b4f0*/  ISETP.LT.U32.AND P0, PT, R8, 0x2, P0 ;  /* 0x000000020800780c */ /* 0x000fe20000701070 */
[----:B------:R-:W0:Y:S01]  /*b500*/  @P1 S2R R5, SR_CgaCtaId ;  /* 0x0000000000051919 */ /* 0x000e220000008800 */
[----:B------:R-:W-:Y:S02]  /*b510*/  @P1 MOV R4, 0x400 ;  /* 0x0000040000041802 */ /* 0x000fe40000000f00 */
[----:B------:R-:W-:Y:S02]  /*b520*/  IADD3.X R17, R17, UR21, RZ, P2, !PT ;  /* 0x0000001511117c10 */ /* 0x000fe400097fe4ff */
[----:B------:R-:W-:Y:S02]  /*b530*/  ISETP.GE.U32.AND P2, PT, R16, UR8, PT ;  /* 0x0000000810007c0c */ /* 0x000fe4000bf46070 */
[----:B------:R-:W-:Y:S02]  /*b540*/  LOP3.LUT R9, R9, 0x1, RZ, 0xc0, !PT ;  /* 0x0000000109097812 */ /* 0x000fe400078ec0ff */
[----:B0-----:R-:W-:-:S04]  /*b550*/  @P1 LEA R4, R5, R4, 0x18 ;  /* 0x0000000405041211 */ /* 0x001fc800078ec0ff */
[----:B------:R0:W-:Y:S01]  /*b560*/  @P1 SYNCS.ARRIVE.TRANS64.A1T0 RZ, [R4+URZ+0x38], RZ ;  /* 0x000038ff04ff19a7 */ /* 0x0001e2000810003f */
[----:B------:R-:W-:Y:S02]  /*b570*/  ISETP.NE.U32.AND P1, PT, R3, 0x1, PT ;  /* 0x000000010300780c */ /* 0x000fe40003f25070 */
[----:B------:R-:W-:Y:S02]  /*b580*/  SEL R3, RZ, 0x1, !P0 ;  /* 0x00000001ff037807 */ /* 0x000fe40004000000 */
[----:B------:R-:W-:Y:S02]  /*b590*/  ISETP.GE.U32.AND.EX P0, PT, R17, UR9, PT, P2 ;  /* 0x0000000911007c0c */ /* 0x000fe4000bf06120 */
[----:B------:R-:W-:-:S04]  /*b5a0*/  ISETP.GT.U32.AND P1, PT, R8, 0x1, !P1 ;  /* 0x000000010800780c */ /* 0x000fc80004f24070 */
[----:B0-----:R-:W-:-:S04]  /*b5b0*/  SEL R4, RZ, 0x1, !P1 ;  /* 0x00000001ff047807 */ /* 0x001fc80004800000 */
[--C-:B------:R-:W-:Y:S02]  /*b5c0*/  LOP3.LUT R10, R4, R10, R3.reuse, 0x96, !PT ;  /* 0x0000000a040a7212 */ /* 0x100fe400078e9603 */
[----:B------:R-:W-:Y:S02]  /*b5d0*/  PRMT R4, RZ, 0x7610, R4 ;  /* 0x00007610ff047816 */ /* 0x000fe40000000004 */
[----:B------:R-:W-:Y:S01]  /*b5e0*/  PRMT R3, RZ, 0x7610, R3 ;  /* 0x00007610ff037816 */ /* 0x000fe20000000003 */
[----:B------:R-:W-:Y:S06]  /*b5f0*/  @P0 BRA `(.L_x_302) ;  /* 0x00000004004c0947 */ /* 0x000fec0003800000 */
[----:B------:R-:W0:Y:S01]  /*b600*/  S2R R14, SR_CTAID.X ;  /* 0x00000000000e7919 */ /* 0x000e220000002500 */
[----:B------:R-:W-:Y:S01]  /*b610*/  ULDC.64 UR8, c[0x0][0x628] ;  /* 0x00018a0000087ab9 */ /* 0x000fe20000000a00 */
[----:B------:R-:W1:Y:S01]  /*b620*/  LDC R15, c[0x0][0x144] ;  /* 0x00005100ff0f7b82 */ /* 0x000e620000000800 */
[----:B------:R-:W-:Y:S01]  /*b630*/  ISETP.NE.U32.AND P0, PT, RZ, UR8, PT ;  /* 0x00000008ff007c0c */ /* 0x000fe2000bf05070 */
[----:B------:R-:W2:Y:S01]  /*b640*/  S2R R12, SR_CTAID.Y ;  /* 0x00000000000c7919 */ /* 0x000ea20000002600 */
[----:B------:R-:W-:Y:S01]  /*b650*/  ULDC UR10, c[0x0][0x150] ;  /* 0x00005400000a7ab9 */ /* 0x000fe20000000800 */
[----:B------:R-:W-:Y:S01]  /*b660*/  ULDC UR11, c[0x0][0x630] ;  /* 0x00018c00000b7ab9 */ /* 0x000fe20000000800 */
[----:B------:R-:W-:Y:S01]  /*b670*/  ISETP.NE.AND.EX P0, PT, RZ, UR9, PT, P0 ;  /* 0x00000009ff007c0c */ /* 0x000fe2000bf05300 */
[----:B------:R-:W-:Y:S01]  /*b680*/  IMAD.MOV.U32 R4, RZ, RZ, R16 ;  /* 0x000000ffff047224 */ /* 0x000fe200078e0010 */
[----:B0-----:R-:W-:-:S05]  /*b690*/  I2FP.F32.U32 R5, R14 ;  /* 0x0000000e00057245 */ /* 0x001fca0000201000 */
[----:B------:R-:W-:Y:S01]  /*b6a0*/  FMUL R20, R5, UR10 ;  /* 0x0000000a05147c20 */ /* 0x000fe20008400000 */
[----:B------:R-:W-:-:S05]  /*b6b0*/  IMAD.MOV.U32 R5, RZ, RZ, R17 ;  /* 0x000000ffff057224 */ /* 0x000fca00078e0011 */
[----:B--2---:R-:W-:Y:S05]  /*b6c0*/  @!P0 BRA `(.L_x_303) ;  /* 0x0000000000288947 */ /* 0x004fea0003800000 */
[----:B------:R-:W-:Y:S02]  /*b6d0*/  ULDC UR10, c[0x0][0x634] ;  /* 0x00018d00000a7ab9 */ /* 0x000fe40000000800 */
[----:B------:R-:W-:-:S05]  /*b6e0*/  IADD3 R5, P0, R16, UR10, RZ ;  /* 0x0000000a10057c10 */ /* 0x000fca000ff1e0ff */
[----:B------:R-:W-:-:S04]  /*b6f0*/  IMAD.X R13, RZ, RZ, R17, P0 ;  /* 0x000000ffff0d7224 */ /* 0x000fc800000e0611 */
[----:B------:R-:W-:-:S04]  /*b700*/  IMAD.WIDE.U32 R6, R13, UR8, RZ ;  /* 0x000000080d067c25 */ /* 0x000fc8000f8e00ff */
[----:B------:R-:W-:-:S04]  /*b710*/  IMAD.WIDE.U32 R6, P0, R5, UR9, R6 ;  /* 0x0000000905067c25 */ /* 0x000fc8000f800006 */
[----:B------:R-:W-:-:S04]  /*b720*/  IMAD.WIDE.U32 R4, R5, UR8, RZ ;  /* 0x0000000805047c25 */ /* 0x000fc8000f8e00ff */
[----:B------:R-:W-:Y:S01]  /*b730*/  IMAD.MOV.U32 R4, RZ, RZ, R7 ;  /* 0x000000ffff047224 */ /* 0x000fe200078e0007 */
[----:B------:R-:W-:Y:S01]  /*b740*/  IADD3 RZ, P1, R5, R6, RZ ;  /* 0x0000000605ff7210 */ /* 0x000fe20007f3e0ff */
[----:B------:R-:W-:-:S04]  /*b750*/  IMAD.X R5, RZ, RZ, RZ, P0 ;  /* 0x000000ffff057224 */ /* 0x000fc800000e06ff */
[----:B------:R-:W-:-:S08]  /*b760*/  IMAD.WIDE.U32.X R4, R13, UR9, R4, P1 ;  /* 0x000000090d047c25 */ /* 0x000fd000088e0404 */
.L_x_303:
[--C-:B------:R-:W-:Y:S01]  /*b770*/  SHF.R.U64 R13, R4, UR11, R5.reuse ;  /* 0x0000000b040d7c19 */ /* 0x100fe20008001205 */
[----:B------:R-:W0:Y:S01]  /*b780*/  F2I.U32.TRUNC.NTZ R20, R20 ;  /* 0x0000001400147305 */ /* 0x000e22000020f000 */
[----:B------:R-:W-:Y:S01]  /*b790*/  SHF.R.U32.HI R4, RZ, UR11, R5 ;  /* 0x0000000bff047c19 */ /* 0x000fe20008011605 */
[----:B------:R-:W-:Y:S01]  /*b7a0*/  ULDC.64 UR8, c[0x0][0x620] ;  /* 0x0001880000087ab9 */ /* 0x000fe20000000a00 */
[----:B------:R-:W-:Y:S01]  /*b7b0*/  IADD3 R7, P0, RZ, -R13, RZ ;  /* 0x8000000dff077210 */ /* 0x000fe20007f1e0ff */
[----:B------:R-:W-:Y:S01]  /*b7c0*/  ULDC.64 UR10, c[0x0][0x640] ;  /* 0x00019000000a7ab9 */ /* 0x000fe20000000a00 */
[----:B------:R-:W2:Y:S03]  /*b7d0*/  LDC R21, c[0x0][0x148] ;  /* 0x00005200ff157b82 */ /* 0x000ea60000000800 */
[----:B------:R-:W-:Y:S01]  /*b7e0*/  IMAD.X R4, RZ, RZ, ~R4, P0 ;  /* 0x000000ffff047224 */ /* 0x000fe200000e0e04 */
[----:B------:R-:W-:-:S03]  /*b7f0*/  ISETP.NE.U32.AND P0, PT, RZ, UR10, PT ;  /* 0x0000000aff007c0c */ /* 0x000fc6000bf05070 */
[----:B------:R-:W-:Y:S01]  /*b800*/  IMAD R6, R4, UR8, RZ ;  /* 0x0000000804067c24 */ /* 0x000fe2000f8e02ff */
[----:B------:R-:W-:Y:S01]  /*b810*/  ISETP.NE.AND.EX P0, PT, RZ, UR11, PT, P0 ;  /* 0x0000000bff007c0c */ /* 0x000fe2000bf05300 */
[----:B------:R-:W-:Y:S01]  /*b820*/  IMAD.WIDE.U32 R4, R7, UR8, R16 ;  /* 0x0000000807047c25 */ /* 0x000fe2000f8e0010 */
[----:B------:R-:W-:-:S03]  /*b830*/  ULDC UR8, c[0x0][0x618] ;  /* 0x0001860000087ab9 */ /* 0x000fc60000000800 */
[----:B------:R-:W-:Y:S01]  /*b840*/  IMAD R7, R7, UR9, R6 ;  /* 0x0000000907077c24 */ /* 0x000fe2000f8e0206 */
[----:B------:R-:W-:Y:S01]  /*b850*/  ULDC UR9, c[0x0][0x154] ;  /* 0x0000550000097ab9 */ /* 0x000fe20000000800 */
[----:B0-----:R-:W-:Y:S02]  /*b860*/  IMAD.MOV R6, RZ, RZ, -R20 ;  /* 0x000000ffff067224 */ /* 0x001fe400078e0a14 */
[----:B------:R-:W-:Y:S02]  /*b870*/  IMAD.IADD R5, R5, 0x1, R7 ;  /* 0x0000000105057824 */ /* 0x000fe400078e0207 */
[----:B-1----:R-:W-:Y:S01]  /*b880*/  IMAD R14, R15, R6, R14 ;  /* 0x000000060f0e7224 */ /* 0x002fe200078e020e */
[----:B------:R-:W-:Y:S02]  /*b890*/  I2FP.F32.U32 R6, R12 ;  /* 0x0000000c00067245 */ /* 0x000fe40000201000 */
[--C-:B------:R-:W-:Y:S02]  /*b8a0*/  SHF.R.U64 R15, R4, UR8, R5.reuse ;  /* 0x00000008040f7c19 */ /* 0x100fe40008001205 */
[----:B------:R-:W-:Y:S01]  /*b8b0*/  SHF.R.U32.HI R4, RZ, UR8, R5 ;  /* 0x00000008ff047c19 */ /* 0x000fe20008011605 */
[----:B------:R-:W-:Y:S01]  /*b8c0*/  FMUL R6, R6, UR9 ;  /* 0x0000000906067c20 */ /* 0x000fe20008400000 */
[----:B------:R-:W-:-:S02]  /*b8d0*/  ULDC UR8, c[0x0][0x608] ;  /* 0x0001820000087ab9 */ /* 0x000fc40000000800 */
[--C-:B------:R-:W-:Y:S01]  /*b8e0*/  SHF.R.U64 R22, R15, UR8, R4.reuse ;  /* 0x000000080f167c19 */ /* 0x100fe20008001204 */
[----:B------:R0:W1:Y:S01]  /*b8f0*/  F2I.U32.TRUNC.NTZ R24, R6 ;  /* 0x0000000600187305 */ /* 0x000062000020f000 */
[----:B------:R-:W-:Y:S01]  /*b900*/  SHF.R.U32.HI R5, RZ, UR8, R4 ;  /* 0x00000008ff057c19 */ /* 0x000fe20008011604 */
[----:B------:R-:W-:-:S03]  /*b910*/  ULDC UR8, c[0x0][0x658] ;  /* 0x0001960000087ab9 */ /* 0x000fc60000000800 */
[--C-:B------:R-:W-:Y:S02]  /*b920*/  SHF.R.U64 R20, R22, UR8, R5.reuse ;  /* 0x0000000816147c19 */ /* 0x100fe40008001205 */
[----:B------:R-:W-:-:S03]  /*b930*/  SHF.R.U32.HI R23, RZ, UR8, R5 ;  /* 0x00000008ff177c19 */ /* 0x000fc60008011605 */
[----:B------:R-:W-:Y:S02]  /*b940*/  IMAD.MOV.U32 R4, RZ, RZ, R20 ;  /* 0x000000ffff047224 */ /* 0x000fe400078e0014 */
[----:B------:R-:W-:Y:S01]  /*b950*/  IMAD.MOV.U32 R5, RZ, RZ, R23 ;  /* 0x000000ffff057224 */ /* 0x000fe200078e0017 */
[----:B0-----:R-:W-:Y:S06]  /*b960*/  @!P0 BRA `(.L_x_304) ;  /* 0x0000000000288947 */ /* 0x001fec0003800000 */
        /* <DEDUP_REMOVED lines=10> */
.L_x_304:
[----:B------:R-:W-:Y:S01]  /*ba10*/  ISETP.NE.AND P0, PT, R2, 0x1, PT ;  /* 0x000000010200780c */ /* 0x000fe20003f05270 */
[----:B------:R-:W-:Y:S01]  /*ba20*/  ULDC UR8, c[0x0][0x648] ;  /* 0x0001920000087ab9 */ /* 0x000fe20000000800 */
[----:B------:R-:W-:Y:S01]  /*ba30*/  LOP3.LUT R22, R22, UR13, RZ, 0xc0, !PT ;  /* 0x0000000d16167c12 */ /* 0x000fe2000f8ec0ff */
[----:B-1----:R-:W-:Y:S01]  /*ba40*/  IMAD.MOV R24, RZ, RZ, -R24 ;  /* 0x000000ffff187224 */ /* 0x002fe200078e0a18 */
[----:B------:R-:W-:Y:S01]  /*ba50*/  SHF.R.U64 R5, R4, UR8, R5 ;  /* 0x0000000804057c19 */ /* 0x000fe20008001205 */
[----:B------:R-:W-:Y:S01]  /*ba60*/  ULDC UR8, c[0x0][0x638] ;  /* 0x00018e0000087ab9 */ /* 0x000fe20000000800 */
[----:B------:R-:W-:Y:S01]  /*ba70*/  LOP3.LUT R15, R15, UR5, RZ, 0xc0, !PT ;  /* 0x000000050f0f7c12 */ /* 0x000fe2000f8ec0ff */
[----:B------:R-:W-:Y:S01]  /*ba80*/  ULDC UR9, c[0x0][0x610] ;  /* 0x0001840000097ab9 */ /* 0x000fe20000000800 */
[----:B------:R-:W-:Y:S02]  /*ba90*/  IMAD.MOV.U32 R4, RZ, RZ, 0x1 ;  /* 0x00000001ff047424 */ /* 0x000fe400078e00ff */
[----:B------:R-:W-:-:S02]  /*baa0*/  IMAD.MOV R7, RZ, RZ, -R5 ;  /* 0x000000ffff077224 */ /* 0x000fc400078e0a05 */
[----:B------:R-:W-:Y:S02]  /*bab0*/  IMAD R5, R5, UR4, R22 ;  /* 0x0000000405057c24 */ /* 0x000fe4000f8e0216 */
[----:B--2---:R-:W-:Y:S02]  /*bac0*/  @P0 IMAD R14, R21, R24, R12 ;  /* 0x00000018150e0224 */ /* 0x004fe400078e020c */
[----:B------:R-:W-:Y:S01]  /*bad0*/  IMAD R20, R7, UR8, R20 ;  /* 0x0000000807147c24 */ /* 0x000fe2000f8e0214 */
[----:B------:R-:W-:Y:S01]  /*bae0*/  ULDC UR8, c[0x0][0x600] ;  /* 0x0001800000087ab9 */ /* 0x000fe20000000800 */
[----:B------:R-:W-:Y:S02]  /*baf0*/  IMAD R14, R5, UR9, R14 ;  /* 0x00000009050e7c24 */ /* 0x000fe4000f8e020e */
[----:B------:R-:W-:-:S05]  /*bb00*/  IMAD R5, R20, UR8, R15 ;  /* 0x0000000814057c24 */ /* 0x000fca000f8e020f */
[----:B------:R-:W-:Y:S02]  /*bb10*/  SEL R6, R5, R14, !P0 ;  /* 0x0000000e05067207 */ /* 0x000fe40004000000 */
[----:B------:R-:W-:-:S07]  /*bb20*/  SEL R12, R14, R5, !P0 ;  /* 0x000000050e0c7207 */ /* 0x000fce0004000000 */
.L_x_302:
[----:B------:R-:W-:Y:S05]  /*bb30*/  BSYNC B1 ;  /* 0x0000000000017941 */ /* 0x000fea0003800000 */
.L_x_301:
[----:B------:R-:W-:-:S13]  /*bb40*/  LOP3.LUT P0, RZ, R4, 0xff, RZ, 0xc0, !PT ;  /* 0x000000ff04ff7812 */ /* 0x000fda000780c0ff */
[----:B------:R-:W-:Y:S05]  /*bb50*/  @P0 BRA `(.L_x_305) ;  /* 0xfffffff400040947 */ /* 0x000fea000383ffff */
[----:B------:R-:W-:Y:S05]  /*bb60*/  BSYNC B0 ;  /* 0x0000000000007941 */ /* 0x000fea0003800000 */
.L_x_294:
[----:B------:R-:W-:-:S03]  /*bb70*/  UMOV UR8, 0xffffffff ;  /* 0xffffffff00087882 */ /* 0x000fc60000000000 */
[----:B------:R-:W-:Y:S05]  /*bb80*/  BRA.DIV UR8, `(.L_x_306) ;  /* 0x0000000208cc7947 */ /* 0x000fea000b800000 */
[----:B------:R-:W-:-:S13]  /*bb90*/  ELECT P6, URZ, PT ;  /* 0x00000000003f782f */ /* 0x000fda00038c0000 */
.L_x_318:
[----:B------:R-:W-:Y:S04]  /*bba0*/  BSSY B0, `(.L_x_307) ;  /* 0x0000019000007945 */ /* 0x000fe80003800000 */
[----:B------:R-:W-:Y:S05]  /*bbb0*/  @!P6 BRA `(.L_x_308) ;  /* 0x00000000005ce947 */ /* 0x000fea0003800000 */
[----:B------:R-:W-:-:S04]  /*bbc0*/  LOP3.LUT R19, R19, 0x2, RZ, 0xfc, !PT ;  /* 0x0000000213137812 */ /* 0x000fc800078efcff */
[----:B------:R-:W-:-:S13]  /*bbd0*/  ISETP.NE.AND P0, PT, R19, 0x3, PT ;  /* 0x000000031300780c */ /* 0x000fda0003f05270 */
[----:B------:R-:W-:Y:S05]  /*bbe0*/  @!P0 BRA `(.L_x_309) ;  /* 0x0000000000048947 */ /* 0x000fea0003800000 */
[----:B------:R-:W-:Y:S01]  /*bbf0*/  BPT.TRAP 0x1 ;  /* 0x000000040000795c */ /* 0x000fe20000300000 */
.L_x_309:
[----:B------:R-:W0:Y:S01]  /*bc00*/  S2R R3, SR_CgaCtaId ;  /* 0x0000000000037919 */ /* 0x000e220000008800 */
[----:B------:R-:W-:Y:S02]  /*bc10*/  MOV R0, 0x400 ;  /* 0x0000040000007802 */ /* 0x000fe40000000f00 */
[----:B------:R-:W-:Y:S02]  /*bc20*/  SHF.L.U32 R2, R10, 0x1f, RZ ;  /* 0x0000001f0a027819 */ /* 0x000fe400000006ff */
[----:B0-----:R-:W-:-:S05]  /*bc30*/  LEA R0, R3, R0, 0x18 ;  /* 0x0000000003007211 */ /* 0x001fca00078ec0ff */
[----:B------:R-:W-:-:S04]  /*bc40*/  VIADD R0, R0, 0x10 ;  /* 0x0000001000007836 */ /* 0x000fc80000000000 */
[C---:B------:R-:W-:Y:S02]  /*bc50*/  IMAD R5, R9.reuse, 0x8, R0 ;  /* 0x0000000809057824 */ /* 0x040fe400078e0200 */
[----:B------:R-:W-:Y:S02]  /*bc60*/  VIADD R9, R9, 0x1 ;  /* 0x0000000109097836 */ /* 0x000fe40000000000 */
[----:B------:R-:W0:Y:S03]  /*bc70*/  SYNCS.PHASECHK.TRANS64.TRYWAIT P0, [R5+URZ], R2 ;  /* 0x00000002050075a7 */ /* 0x000e26000800017f */
[----:B------:R-:W-:-:S04]  /*bc80*/  ISETP.NE.AND P1, PT, R9, 0x2, PT ;  /* 0x000000020900780c */ /* 0x000fc80003f25270 */
[----:B------:R-:W-:Y:S02]  /*bc90*/  SEL R3, RZ, 0x1, P1 ;  /* 0x00000001ff037807 */ /* 0x000fe40000800000 */
[----:B------:R-:W-:Y:S02]  /*bca0*/  SEL R9, R9, RZ, P1 ;  /* 0x000000ff09097207 */ /* 0x000fe40000800000 */
[----:B------:R-:W-:Y:S01]  /*bcb0*/  LOP3.LUT R3, R10, R3, RZ, 0x3c, !PT ;  /* 0x000000030a037212 */ /* 0x000fe200078e3cff */
[----:B0-----:R-:W-:Y:S06]  /*bcc0*/  @!P0 BRA `(.L_x_310) ;  /* 0x00000000009c8947 */ /* 0x001fec0003800000 */
.L_x_319:
[----:B------:R-:W-:Y:S01]  /*bcd0*/  IMAD R9, R9, 0x8, R0 ;  /* 0x0000000809097824 */ /* 0x000fe200078e0200 */
[----:B------:R-:W-:-:S07]  /*bce0*/  SHF.L.U32 R0, R3, 0x1f, RZ ;  /* 0x0000001f03007819 */ /* 0x000fce00000006ff */
.L_x_311:
[----:B-1----:R1:W2:Y:S02]  /*bcf0*/  SYNCS.PHASECHK.TRANS64.TRYWAIT P0, [R9+URZ], R0 ;  /* 0x00000000090075a7 */ /* 0x0022a4000800017f */
[----:B--2---:R-:W-:Y:S05]  /*bd00*/  @!P0 NANOSLEEP.SYNCS 0x989680 ;  /* 0x009896800000895d */ /* 0x004fea0003900000 */
[----:B------:R-:W2:Y:S02]  /*bd10*/  @!P0 SYNCS.PHASECHK.TRANS64 P0, [R9+URZ], R0 ;  /* 0x00000000090085a7 */ /* 0x000ea4000800007f */
[----:B--2---:R-:W-:Y:S05]  /*bd20*/  @!P0 BRA `(.L_x_311) ;  /* 0xfffffffc00f08947 */ /* 0x004fea000383ffff */
.L_x_308:
[----:B------:R-:W-:Y:S05]  /*bd30*/  BSYNC B0 ;  /* 0x0000000000007941 */ /* 0x000fea0003800000 */
.L_x_307:
[----:B------:R-:W-:Y:S05]  /*bd40*/  EXIT ;  /* 0x000000000000794d */ /* 0x000fea0003800000 */
.L_x_21:
[----:B---3--:R3:W4:Y:S02]  /*bd50*/  SYNCS.PHASECHK.TRANS64.TRYWAIT P1, [R3+URZ], R0 ;  /* 0x00000000030075a7 */ /* 0x008724000802017f */
[----:B----4-:R-:W-:Y:S05]  /*bd60*/  @!P1 NANOSLEEP.SYNCS 0x989680 ;  /* 0x009896800000995d */ /* 0x010fea0003900000 */
[----:B------:R-:W4:Y:S02]  /*bd70*/  @!P1 SYNCS.PHASECHK.TRANS64 P1, [R3+URZ], R0 ;  /* 0x00000000030095a7 */ /* 0x000f24000802007f */
[----:B----4-:R-:W-:Y:S05]  /*bd80*/  @!P1 BRA `(.L_x_21) ;  /* 0xfffffffc00f09947 */ /* 0x010fea000383ffff */
[----:B------:R-:W-:Y:S05]  /*bd90*/  BRA `(.L_x_20) ;  /* 0xffffff5400d87947 */ /* 0x000fea000383ffff */
.L_x_26:
[----:B-1----:R1:W2:Y:S02]  /*bda0*/  SYNCS.PHASECHK.TRANS64.TRYWAIT P1, [R5+URZ], R4 ;  /* 0x00000004050075a7 */ /* 0x0022a4000802017f */
[----:B--2---:R-:W-:Y:S05]  /*bdb0*/  @!P1 NANOSLEEP.SYNCS 0x989680 ;  /* 0x009896800000995d */ /* 0x004fea0003900000 */
[----:B------:R-:W2:Y:S02]  /*bdc0*/  @!P1 SYNCS.PHASECHK.TRANS64 P1, [R5+URZ], R4 ;  /* 0x00000004050095a7 */ /* 0x000ea4000802007f */
[----:B--2---:R-:W-:Y:S05]  /*bdd0*/  @!P1 BRA `(.L_x_26) ;  /* 0xfffffffc00f09947 */ /* 0x004fea000383ffff */
[----:B------:R-:W-:Y:S05]  /*bde0*/  BRA `(.L_x_25) ;  /* 0xffffff5c00547947 */ /* 0x000fea000383ffff */
.L_x_295:
[----:B------:R-:W-:Y:S01]  /*bdf0*/  BSSY B1, `(.L_x_312) ;  /* 0x0000006000017945 */ /* 0x000fe20003800000 */
[----:B------:R-:W-:-:S07]  /*be00*/  IMAD.MOV.U32 R15, RZ, RZ, -0x1 ;  /* 0xffffffffff0f7424 */ /* 0x000fce00078e00ff */
[----:B------:R-:W-:Y:S05]  /*be10*/  WARPSYNC.COLLECTIVE R15, `(.L_x_313) ;  /* 0x000000000f0c7348 */ /* 0x000fea0003c00000 */
[----:B------:R-:W-:Y:S02]  /*be20*/  ELECT P6, UR62, PT ;  /* 0x00000000003e782f */ /* 0x000fe400038c0000 */
[----:B------:R-:W-:Y:S01]  /*be30*/  MOV R14, UR62 ;  /* 0x0000003e000e7c02 */ /* 0x000fe20008000f00 */
[----:B------:R-:W-:Y:S10]  /*be40*/  ENDCOLLECTIVE ;  /* 0x000000000000791b */ /* 0x000ff40003800000 */
.L_x_313:
[----:B------:R-:W-:Y:S05]  /*be50*/  BSYNC B1 ;  /* 0x0000000000017941 */ /* 0x000fea0003800000 */
.L_x_312:
[----:B------:R-:W-:Y:S05]  /*be60*/  BRA `(.L_x_314) ;  /* 0xfffffff0004c7947 */ /* 0x000fea000383ffff */
.L_x_298:
[----:B-1----:R1:W2:Y:S02]  /*be70*/  SYNCS.PHASECHK.TRANS64.TRYWAIT P0, [R20+URZ+0x10], R7 ;  /* 0x00001007140075a7 */ /* 0x0022a4000800017f */
[----:B--2---:R-:W-:Y:S05]  /*be80*/  @!P0 NANOSLEEP.SYNCS 0x989680 ;  /* 0x009896800000895d */ /* 0x004fea0003900000 */
[----:B------:R-:W2:Y:S02]  /*be90*/  @!P0 SYNCS.PHASECHK.TRANS64 P0, [R20+URZ+0x10], R7 ;  /* 0x00001007140085a7 */ /* 0x000ea4000800007f */
[----:B--2---:R-:W-:Y:S05]  /*bea0*/  @!P0 BRA `(.L_x_298) ;  /* 0xfffffffc00f08947 */ /* 0x004fea000383ffff */
[----:B------:R-:W-:Y:S05]  /*beb0*/  BRA `(.L_x_315) ;  /* 0xfffffff000887947 */ /* 0x000fea000383ffff */
.L_x_306:
[----:B------:R-:W-:Y:S01]  /*bec0*/  BSSY B0, `(.L_x_316) ;  /* 0x0000006000007945 */ /* 0x000fe20003800000 */
[----:B------:R-:W-:-:S07]  /*bed0*/  IMAD.MOV.U32 R15, RZ, RZ, -0x1 ;  /* 0xffffffffff0f7424 */ /* 0x000fce00078e00ff */
[----:B------:R-:W-:Y:S05]  /*bee0*/  WARPSYNC.COLLECTIVE R15, `(.L_x_317) ;  /* 0x000000000f0c7348 */ /* 0x000fea0003c00000 */
[----:B------:R-:W-:Y:S02]  /*bef0*/  ELECT P6, UR62, PT ;  /* 0x00000000003e782f */ /* 0x000fe400038c0000 */
[----:B------:R-:W-:Y:S01]  /*bf00*/  MOV R14, UR62 ;  /* 0x0000003e000e7c02 */ /* 0x000fe20008000f00 */
[----:B------:R-:W-:Y:S10]  /*bf10*/  ENDCOLLECTIVE ;  /* 0x000000000000791b */ /* 0x000ff40003800000 */
.L_x_317:
[----:B------:R-:W-:Y:S05]  /*bf20*/  BSYNC B0 ;  /* 0x0000000000007941 */ /* 0x000fea0003800000 */
.L_x_316:
[----:B------:R-:W-:Y:S05]  /*bf30*/  BRA `(.L_x_318) ;  /* 0xfffffffc00187947 */ /* 0x000fea000383ffff */
.L_x_310:
[----:B0-----:R0:W1:Y:S02]  /*bf40*/  SYNCS.PHASECHK.TRANS64.TRYWAIT P0, [R5+URZ], R2 ;  /* 0x00000002050075a7 */ /* 0x001064000800017f */
[----:B-1----:R-:W-:Y:S05]  /*bf50*/  @!P0 NANOSLEEP.SYNCS 0x989680 ;  /* 0x009896800000895d */ /* 0x002fea0003900000 */
[----:B------:R-:W1:Y:S02]  /*bf60*/  @!P0 SYNCS.PHASECHK.TRANS64 P0, [R5+URZ], R2 ;  /* 0x00000002050085a7 */ /* 0x000e64000800007f */
[----:B-1----:R-:W-:Y:S05]  /*bf70*/  @!P0 BRA `(.L_x_310) ;  /* 0xfffffffc00f08947 */ /* 0x002fea000383ffff */
[----:B------:R-:W-:Y:S05]  /*bf80*/  BRA `(.L_x_319) ;  /* 0xfffffffc00507947 */ /* 0x000fea000383ffff */
.L_x_320:
[----:B------:R-:W-:-:S00]  /*bf90*/  BRA `(.L_x_320) ;  /* 0xfffffffc00fc7947 */ /* 0x000fc0000383ffff */
[----:B------:R-:W-:-:S00]  /*bfa0*/  NOP ;  /* 0x0000000000007918 */ /* 0x000fc00000000000 */
        /* <DEDUP_REMOVED lines=13> */
.L_x_321:


//--------------------- .nv.global.init           --------------------------
	.section	.nv.global.init,"aw",@progbits
.nv.global.init:
	.type		$str$22,@object
	.size		$str$22,($str$23 - $str$22)
$str$22:
        /*0000*/ 	.byte	0x6b, 0x5f, 0x74, 0x69, 0x6c, 0x65, 0x5f, 0x63, 0x6f, 0x75, 0x6e, 0x74, 0x20, 0x3e, 0x3d, 0x20
        /*0010*/ 	.byte	0x31, 0x00
	.type		$str$23,@object
	.size		$str$23,(__unnamed_1 - $str$23)
$str$23:
        /*0012*/ 	.byte	0x2f, 0x74, 0x6d, 0x70, 0x2f, 0x63, 0x75, 0x74, 0x6c, 0x61, 0x73, 0x73, 0x5f, 0x73, 0x77, 0x65
        /*0022*/ 	.byte	0x65, 0x70, 0x5f, 0x73, 0x72, 0x63, 0x2f, 0x69, 0x6e, 0x63, 0x6c, 0x75, 0x64, 0x65, 0x2f, 0x63
        /*0032*/ 	.byte	0x75, 0x74, 0x6c, 0x61, 0x73, 0x73, 0x2f, 0x67, 0x65, 0x6d, 0x6d, 0x2f, 0x63, 0x6f, 0x6c, 0x6c
        /*0042*/ 	.byte	0x65, 0x63, 0x74, 0x69, 0x76, 0x65, 0x2f, 0x73, 0x6d, 0x39, 0x30, 0x5f, 0x6d, 0x6d, 0x61, 0x5f
        /*0052*/ 	.byte	0x74, 0x6d, 0x61, 0x5f, 0x67, 0x6d, 0x6d, 0x61, 0x5f, 0x73, 0x73, 0x5f, 0x77, 0x61, 0x72, 0x70
        /*0062*/ 	.byte	0x73, 0x70, 0x65, 0x63, 0x69, 0x61, 0x6c, 0x69, 0x7a, 0x65, 0x64, 0x2e, 0x68, 0x70, 0x70, 0x00
	.type		__unnamed_1,@object
	.size		__unnamed_1,(.L_0 - __unnamed_1)
__unnamed_1:
        /*0072*/ 	.byte	0x76, 0x6f, 0x69, 0x64, 0x20, 0x63, 0x75, 0x74, 0x6c, 0x61, 0x73, 0x73, 0x3a, 0x3a, 0x67, 0x65
        /* <DEDUP_REMOVED lines=181> */
        /*0bd2*/ 	.byte	0x3a, 0x69, 0x64, 0x65, 0x6e, 0x74, 0x69, 0x74, 0x79, 0x5d, 0x00
.L_0:


//--------------------- .nv.shared._ZN7cutlass13device_kernelINS_4gemm6kernel13GemmUniversalIN4cute5tupleIJiiiiEEENS1_10collective13CollectiveMmaINS1_34MainloopSm90TmaGmmaWarpSpecializedILi2ENS5_IJNS4_1CILi4EEESB_NSA_ILi1EEEEEENS1_35KernelTmaWarpSpecializedCooperativeEEENS5_IJNSA_ILi128EEENSA_ILi256EEESG_EEENS_10bfloat16_tENS5_IJlSC_lEEESJ_SK_NS4_8TiledMMAINS4_8MMA_AtomIJNS4_4SM904GMMA28MMA_64x256x16_F32BF16BF16_SSILNSO_5MajorE0ELSQ_0ELNSO_7ScaleInE1ELSR_1EEEEEENS4_6LayoutINS5_IJNSA_ILi2EEESC_SC_EEENS5_IJSC_NSA_ILi0EEESX_EEEEENS5_IJNS4_10UnderscoreES10_S10_EEEEENS4_23SM90_TMA_LOAD_MULTICASTENS4_14ComposedLayoutINS4_7SwizzleILi3ELi4ELi3EEENS4_18smem_ptr_flag_bitsILi16EEENSU_INS5_IJNSA_ILi8EEENSA_ILi64EEEEEENS5_IJS1A_SC_EEEEEEEvNS4_8identityES13_S1E_vS1F_EENS_8epilogue10collective6detail29Sm90TmaWarpSpecializedAdapterINS1I_15DefaultEpilogueISJ_SK_SK_NS1H_6thread17LinearCombinationISJ_Li1EffLNS1M_9ScaleType4KindE0ELNS_15FloatRoundStyleE2ESJ_EENS1_15EpilogueDefaultEEEEEvvEEEEvNT_6ParamsE --------------------------
	.section	.nv.shared._ZN7cutlass13device_kernelINS_4gemm6kernel13GemmUniversalIN4cute5tupleIJiiiiEEENS1_10collective13CollectiveMmaINS1_34MainloopSm90TmaGmmaWarpSpecializedILi2ENS5_IJNS4_1CILi4EEESB_NSA_ILi1EEEEEENS1_35KernelTmaWarpSpecializedCooperativeEEENS5_IJNSA_ILi128EEENSA_ILi256EEESG_EEENS_10bfloat16_tENS5_IJlSC_lEEESJ_SK_NS4_8TiledMMAINS4_8MMA_AtomIJNS4_4SM904GMMA28MMA_64x256x16_F32BF16BF16_SSILNSO_5MajorE0ELSQ_0ELNSO_7ScaleInE1ELSR_1EEEEEENS4_6LayoutINS5_IJNSA_ILi2EEESC_SC_EEENS5_IJSC_NSA_ILi0EEESX_EEEEENS5_IJNS4_10UnderscoreES10_S10_EEEEENS4_23SM90_TMA_LOAD_MULTICASTENS4_14ComposedLayoutINS4_7SwizzleILi3ELi4ELi3EEENS4_18smem_ptr_flag_bitsILi16EEENSU_INS5_IJNSA_ILi8EEENSA_ILi64EEEEEENS5_IJS1A_SC_EEEEEEEvNS4_8identityES13_S1E_vS1F_EENS_8epilogue10collective6detail29Sm90TmaWarpSpecializedAdapterINS1I_15DefaultEpilogueISJ_SK_SK_NS1H_6thread17LinearCombinationISJ_Li1EffLNS1M_9ScaleType4KindE0ELNS_15FloatRoundStyleE2ESJ_EENS1_15EpilogueDefaultEEEEEvvEEEEvNT_6ParamsE,"aw",@nobits
	.sectionflags	@""
	.align	16
	.zero		1024


//--------------------- .nv.shared.reserved.0     --------------------------
	.section	.nv.shared.reserved.0,"aw",@nobits
	.weak		__nv_reservedSMEM_offset_0_alias
	.size		__nv_reservedSMEM_offset_0_alias, 0, 0
	.other		__nv_reservedSMEM_offset_0_alias,@"STO_CUDA_RESERVED_SHARED STV_DEFAULT"
__nv_reservedSMEM_offset_0_alias:
	.zero		0


//--------------------- .nv.global                --------------------------
	.section	.nv.global,"aw",@nobits
.nv.global:
	.type		_ZN40_INTERNAL_b9a7cd0b_4_k_cu_b0806f34_160644cute1_E,@object
	.size		_ZN40_INTERNAL_b9a7cd0b_4_k_cu_b0806f34_160644cute1_E,(_ZN40_INTERNAL_b9a7cd0b_4_k_cu_b0806f34_160644cuda3std3__45__cpo6cbeginE - _ZN40_INTERNAL_b9a7cd0b_4_k_cu_b0806f34_160644cute1_E)
_ZN40_INTERNAL_b9a7cd0b_4_k_cu_b0806f34_160644cute1_E:
	.zero		1
	.type		_ZN40_INTERNAL_b9a7cd0b_4_k_cu_b0806f34_160644cuda3std3__45__cpo6cbeginE,@object
	.size		_ZN40_INTERNAL_b9a7cd0b_4_k_cu_b0806f34_160644cuda3std3__45__cpo6cbeginE,(_ZN40_INTERNAL_b9a7cd0b_4_k_cu_b0806f34_160644cuda3std3__48in_placeE - _ZN40_INTERNAL_b9a7cd0b_4_k_cu_b0806f34_160644cuda3std3__45__cpo6cbeginE)
_ZN40_INTERNAL_b9a7cd0b_4_k_cu_b0806f34_160644cuda3std3__45__cpo6cbeginE:
	.zero		1
	.type		_ZN40_INTERNAL_b9a7cd0b_4_k_cu_b0806f34_160644cuda3std3__48in_placeE,@object
	.size		_ZN40_INTERNAL_b9a7cd0b_4_k_cu_b0806f34_160644cuda3std3__48in_placeE,(_ZN40_INTERNAL_b9a7cd0b_4_k_cu_b0806f34_160644cuda3std6ranges3__45__cpo9iter_moveE - _ZN40_INTERNAL_b9a7cd0b_4_k_cu_b0806f34_160644cuda3std3__48in_placeE)
_ZN40_INTERNAL_b9a7cd0b_4_k_cu_b0806f34_160644cuda3std3__48in_placeE:
	.zero		1
	.type		_ZN40_INTERNAL_b9a7cd0b_4_k_cu_b0806f34_160644cuda3std6ranges3__45__cpo9iter_moveE,@object
	.size		_ZN40_INTERNAL_b9a7cd0b_4_k_cu_b0806f34_160644cuda3std6ranges3__45__cpo9iter_moveE,(_ZN40_INTERNAL_b9a7cd0b_4_k_cu_b0806f34_160644cuda3std3__45__cpo5beginE - _ZN40_INTERNAL_b9a7cd0b_4_k_cu_b0806f34_160644cuda3std6ranges3__45__cpo9iter_moveE)
_ZN40_INTERNAL_b9a7cd0b_4_k_cu_b0806f34_160644cuda3std6ranges3__45__cpo9iter_moveE:
	.zero		1
	.type		_ZN40_INTERNAL_b9a7cd0b_4_k_cu_b0806f34_160644cuda3std3__45__cpo5beginE,@object
	.size		_ZN40_INTERNAL_b9a7cd0b_4_k_cu_b0806f34_160644cuda3std3__45__cpo5beginE,(_ZN40_INTERNAL_b9a7cd0b_4_k_cu_b0806f34_160644cuda3std3__442_GLOBAL__N__b9a7cd0b_4_k_cu_b0806f34_160646ignoreE - _ZN40_INTERNAL_b9a7cd0b_4_k_cu_b0806f34_160644cuda3std3__45__cpo5beginE)
_ZN40_INTERNAL_b9a7cd0b_4_k_cu_b0806f34_160644cuda3std3__45__cpo5beginE:
	.zero		1
	.type		_ZN40_INTERNAL_b9a7cd0b_4_k_cu_b0806f34_160644cuda3std3__442_GLOBAL__N__b9a7cd0b_4_k_cu_b0806f34_160646ignoreE,@object
	.size		_ZN40_INTERNAL_b9a7cd0b_4_k_cu_b0806f34_160644cuda3std3__442_GLOBAL__N__b9a7cd0b_4_k_cu_b0806f34_160646ignoreE,(_ZN40_INTERNAL_b9a7cd0b_4_k_cu_b0806f34_160644cute7productE - _ZN40_INTERNAL_b9a7cd0b_4_k_cu_b0806f34_160644cuda3std3__442_GLOBAL__N__b9a7cd0b_4_k_cu_b0806f34_160646ignoreE)
_ZN40_INTERNAL_b9a7cd0b_4_k_cu_b0806f34_160644cuda3std3__442_GLOBAL__N__b9a7cd0b_4_k_cu_b0806f34_160646ignoreE:
	.zero		1
	.type		_ZN40_INTERNAL_b9a7cd0b_4_k_cu_b0806f34_160644cute7productE,@object
	.size		_ZN40_INTERNAL_b9a7cd0b_4_k_cu_b0806f34_160644cute7productE,(_ZN40_INTERNAL_b9a7cd0b_4_k_cu_b0806f34_160644cuda3std3__45__cpo3endE - _ZN40_INTERNAL_b9a7cd0b_4_k_cu_b0806f34_160644cute7productE)
_ZN40_INTERNAL_b9a7cd0b_4_k_cu_b0806f34_160644cute7productE:
	.zero		1
	.type		_ZN40_INTERNAL_b9a7cd0b_4_k_cu_b0806f34_160644cuda3std3__45__cpo3endE,@object
	.size		_ZN40_INTERNAL_b9a7cd0b_4_k_cu_b0806f34_160644cuda3std3__45__cpo3endE,(_ZN40_INTERNAL_b9a7cd0b_4_k_cu_b0806f34_160644cuda3std3__419piecewise_constructE - _ZN40_INTERNAL_b9a7cd0b_4_k_cu_b0806f34_160644cuda3std3__45__cpo3endE)
_ZN40_INTERNAL_b9a7cd0b_4_k_cu_b0806f34_160644cuda3std3__45__cpo3endE:
	.zero		1
	.type		_ZN40_INTERNAL_b9a7cd0b_4_k_cu_b0806f34_160644cuda3std3__419piecewise_constructE,@object
	.size		_ZN40_INTERNAL_b9a7cd0b_4_k_cu_b0806f34_160644cuda3std3__419piecewise_constructE,(_ZN40_INTERNAL_b9a7cd0b_4_k_cu_b0806f34_160644cuda3std3__45__cpo4cendE - _ZN40_INTERNAL_b9a7cd0b_4_k_cu_b0806f34_160644cuda3std3__419piecewise_constructE)
_ZN40_INTERNAL_b9a7cd0b_4_k_cu_b0806f34_160644cuda3std3__419piecewise_constructE:
	.zero		1
	.type		_ZN40_INTERNAL_b9a7cd0b_4_k_cu_b0806f34_160644cuda3std3__45__cpo4cendE,@object
	.size		_ZN40_INTERNAL_b9a7cd0b_4_k_cu_b0806f34_160644cuda3std3__45__cpo4cendE,(_ZN40_INTERNAL_b9a7cd0b_4_k_cu_b0806f34_160644cuda3std6ranges3__45__cpo4swapE - _ZN40_INTERNAL_b9a7cd0b_4_k_cu_b0806f34_160644cuda3std3__45__cpo4cendE)
_ZN40_INTERNAL_b9a7cd0b_4_k_cu_b0806f34_160644cuda3std3__45__cpo4cendE:
	.zero		1
	.type		_ZN40_INTERNAL_b9a7cd0b_4_k_cu_b0806f34_160644cuda3std6ranges3__45__cpo4swapE,@object
	.size		_ZN40_INTERNAL_b9a7cd0b_4_k_cu_b0806f34_160644cuda3std6ranges3__45__cpo4swapE,(.L_8 - _ZN40_INTERNAL_b9a7cd0b_4_k_cu_b0806f34_160644cuda3std6ranges3__45__cpo4swapE)
_ZN40_INTERNAL_b9a7cd0b_4_k_cu_b0806f34_160644cuda3std6ranges3__45__cpo4swapE:
	.zero		1
.L_8:


//--------------------- .nv.constant0._ZN7cutlass13device_kernelINS_4gemm6kernel13GemmUniversalIN4cute5tupleIJiiiiEEENS1_10collective13CollectiveMmaINS1_34MainloopSm90TmaGmmaWarpSpecializedILi2ENS5_IJNS4_1CILi4EEESB_NSA_ILi1EEEEEENS1_35KernelTmaWarpSpecializedCooperativeEEENS5_IJNSA_ILi128EEENSA_ILi256EEESG_EEENS_10bfloat16_tENS5_IJlSC_lEEESJ_SK_NS4_8TiledMMAINS4_8MMA_AtomIJNS4_4SM904GMMA28MMA_64x256x16_F32BF16BF16_SSILNSO_5MajorE0ELSQ_0ELNSO_7ScaleInE1ELSR_1EEEEEENS4_6LayoutINS5_IJNSA_ILi2EEESC_SC_EEENS5_IJSC_NSA_ILi0EEESX_EEEEENS5_IJNS4_10UnderscoreES10_S10_EEEEENS4_23SM90_TMA_LOAD_MULTICASTENS4_14ComposedLayoutINS4_7SwizzleILi3ELi4ELi3EEENS4_18smem_ptr_flag_bitsILi16EEENSU_INS5_IJNSA_ILi8EEENSA_ILi64EEEEEENS5_IJS1A_SC_EEEEEEEvNS4_8identityES13_S1E_vS1F_EENS_8epilogue10collective6detail29Sm90TmaWarpSpecializedAdapterINS1I_15DefaultEpilogueISJ_SK_SK_NS1H_6thread17LinearCombinationISJ_Li1EffLNS1M_9ScaleType4KindE0ELNS_15FloatRoundStyleE2ESJ_EENS1_15EpilogueDefaultEEEEEvvEEEEvNT_6ParamsE --------------------------
	.section	.nv.constant0._ZN7cutlass13device_kernelINS_4gemm6kernel13GemmUniversalIN4cute5tupleIJiiiiEEENS1_10collective13CollectiveMmaINS1_34MainloopSm90TmaGmmaWarpSpecializedILi2ENS5_IJNS4_1CILi4EEESB_NSA_ILi1EEEEEENS1_35KernelTmaWarpSpecializedCooperativeEEENS5_IJNSA_ILi128EEENSA_ILi256EEESG_EEENS_10bfloat16_tENS5_IJlSC_lEEESJ_SK_NS4_8TiledMMAINS4_8MMA_AtomIJNS4_4SM904GMMA28MMA_64x256x16_F32BF16BF16_SSILNSO_5MajorE0ELSQ_0ELNSO_7ScaleInE1ELSR_1EEEEEENS4_6LayoutINS5_IJNSA_ILi2EEESC_SC_EEENS5_IJSC_NSA_ILi0EEESX_EEEEENS5_IJNS4_10UnderscoreES10_S10_EEEEENS4_23SM90_TMA_LOAD_MULTICASTENS4_14ComposedLayoutINS4_7SwizzleILi3ELi4ELi3EEENS4_18smem_ptr_flag_bitsILi16EEENSU_INS5_IJNSA_ILi8EEENSA_ILi64EEEEEENS5_IJS1A_SC_EEEEEEEvNS4_8identityES13_S1E_vS1F_EENS_8epilogue10collective6detail29Sm90TmaWarpSpecializedAdapterINS1I_15DefaultEpilogueISJ_SK_SK_NS1H_6thread17LinearCombinationISJ_Li1EffLNS1M_9ScaleType4KindE0ELNS_15FloatRoundStyleE2ESJ_EENS1_15EpilogueDefaultEEEEEvvEEEEvNT_6ParamsE,"a",@progbits
	.sectionflags	@""
	.align	4
.nv.constant0._ZN7cutlass13device_kernelINS_4gemm6kernel13GemmUniversalIN4cute5tupleIJiiiiEEENS1_10collective13CollectiveMmaINS1_34MainloopSm90TmaGmmaWarpSpecializedILi2ENS5_IJNS4_1CILi4EEESB_NSA_ILi1EEEEEENS1_35KernelTmaWarpSpecializedCooperativeEEENS5_IJNSA_ILi128EEENSA_ILi256EEESG_EEENS_10bfloat16_tENS5_IJlSC_lEEESJ_SK_NS4_8TiledMMAINS4_8MMA_AtomIJNS4_4SM904GMMA28MMA_64x256x16_F32BF16BF16_SSILNSO_5MajorE0ELSQ_0ELNSO_7ScaleInE1ELSR_1EEEEEENS4_6LayoutINS5_IJNSA_ILi2EEESC_SC_EEENS5_IJSC_NSA_ILi0EEESX_EEEEENS5_IJNS4_10UnderscoreES10_S10_EEEEENS4_23SM90_TMA_LOAD_MULTICASTENS4_14ComposedLayoutINS4_7SwizzleILi3ELi4ELi3EEENS4_18smem_ptr_flag_bitsILi16EEENSU_INS5_IJNSA_ILi8EEENSA_ILi64EEEEEENS5_IJS1A_SC_EEEEEEEvNS4_8identityES13_S1E_vS1F_EENS_8epilogue10collective6detail29Sm90TmaWarpSpecializedAdapterINS1I_15DefaultEpilogueISJ_SK_SK_NS1H_6thread17LinearCombinationISJ_Li1EffLNS1M_9ScaleType4KindE0ELNS_15FloatRoundStyleE2ESJ_EENS1_15EpilogueDefaultEEEEEvvEEEEvNT_6ParamsE:
	.zero		1664


//--------------------- SYMBOLS --------------------------

	.type		.nv.reservedSmem.offset0,@object
	.size		.nv.reservedSmem.offset0,0x4
	.type		__assertfail,@function
